//
// Generated by NVIDIA NVVM Compiler
//
// Compiler Build ID: CL-36424714
// Cuda compilation tools, release 13.0, V13.0.88
// Based on NVVM 20.0.0
//

.version 9.0
.target sm_100
.address_size 64

	// .globl	_Z4gemmILi4ELi8ELi32EEvPK6__halfS2_PS0_iiiff
// _ZZ4gemmILi4ELi8ELi32EEvPK6__halfS2_PS0_iiiffE3A_s has been demoted
// _ZZ4gemmILi4ELi8ELi32EEvPK6__halfS2_PS0_iiiffE3B_s has been demoted

.visible .entry _Z4gemmILi4ELi8ELi32EEvPK6__halfS2_PS0_iiiff(
	.param .u64 .ptr .align 1 _Z4gemmILi4ELi8ELi32EEvPK6__halfS2_PS0_iiiff_param_0,
	.param .u64 .ptr .align 1 _Z4gemmILi4ELi8ELi32EEvPK6__halfS2_PS0_iiiff_param_1,
	.param .u64 .ptr .align 1 _Z4gemmILi4ELi8ELi32EEvPK6__halfS2_PS0_iiiff_param_2,
	.param .u32 _Z4gemmILi4ELi8ELi32EEvPK6__halfS2_PS0_iiiff_param_3,
	.param .u32 _Z4gemmILi4ELi8ELi32EEvPK6__halfS2_PS0_iiiff_param_4,
	.param .u32 _Z4gemmILi4ELi8ELi32EEvPK6__halfS2_PS0_iiiff_param_5,
	.param .f32 _Z4gemmILi4ELi8ELi32EEvPK6__halfS2_PS0_iiiff_param_6,
	.param .f32 _Z4gemmILi4ELi8ELi32EEvPK6__halfS2_PS0_iiiff_param_7
)
{
	.reg .pred 	%p<87>;
	.reg .b16 	%rs<81>;
	.reg .b32 	%r<90>;
	.reg .b32 	%f<417>;
	.reg .b64 	%rd<31>;
	// demoted variable
	.shared .align 4 .b8 _ZZ4gemmILi4ELi8ELi32EEvPK6__halfS2_PS0_iiiffE3A_s[4096];
	// demoted variable
	.shared .align 4 .b8 _ZZ4gemmILi4ELi8ELi32EEvPK6__halfS2_PS0_iiiffE3B_s[4096];
	ld.param.u64 	%rd16, [_Z4gemmILi4ELi8ELi32EEvPK6__halfS2_PS0_iiiff_param_0];
	ld.param.u64 	%rd17, [_Z4gemmILi4ELi8ELi32EEvPK6__halfS2_PS0_iiiff_param_1];
	ld.param.u64 	%rd18, [_Z4gemmILi4ELi8ELi32EEvPK6__halfS2_PS0_iiiff_param_2];
	ld.param.u32 	%r26, [_Z4gemmILi4ELi8ELi32EEvPK6__halfS2_PS0_iiiff_param_3];
	ld.param.u32 	%r27, [_Z4gemmILi4ELi8ELi32EEvPK6__halfS2_PS0_iiiff_param_4];
	ld.param.u32 	%r28, [_Z4gemmILi4ELi8ELi32EEvPK6__halfS2_PS0_iiiff_param_5];
	ld.param.f32 	%f161, [_Z4gemmILi4ELi8ELi32EEvPK6__halfS2_PS0_iiiff_param_6];
	ld.param.f32 	%f162, [_Z4gemmILi4ELi8ELi32EEvPK6__halfS2_PS0_iiiff_param_7];
	cvta.to.global.u64 	%rd1, %rd17;
	cvta.to.global.u64 	%rd2, %rd16;
	cvta.to.global.u64 	%rd3, %rd18;
	mov.u32 	%r29, %tid.x;
	and.b32  	%r1, %r29, 1016;
	mov.u32 	%r30, %ctaid.x;
	shl.b32 	%r31, %r30, 5;
	shl.b32 	%r32, %r29, 2;
	and.b32  	%r2, %r32, 28;
	or.b32  	%r3, %r2, %r31;
	mov.u32 	%r33, %ctaid.y;
	shl.b32 	%r34, %r33, 5;
	add.s32 	%r4, %r34, %r1;
	setp.lt.s32 	%p1, %r28, 1;
	mov.f32 	%f305, 0f00000000;
	mov.f32 	%f306, %f305;
	mov.f32 	%f307, %f305;
	mov.f32 	%f308, %f305;
	mov.f32 	%f309, %f305;
	mov.f32 	%f310, %f305;
	mov.f32 	%f311, %f305;
	mov.f32 	%f312, %f305;
	mov.f32 	%f313, %f305;
	mov.f32 	%f314, %f305;
	mov.f32 	%f315, %f305;
	mov.f32 	%f316, %f305;
	mov.f32 	%f317, %f305;
	mov.f32 	%f318, %f305;
	mov.f32 	%f319, %f305;
	mov.f32 	%f320, %f305;
	mov.f32 	%f321, %f305;
	mov.f32 	%f322, %f305;
	mov.f32 	%f323, %f305;
	mov.f32 	%f324, %f305;
	mov.f32 	%f325, %f305;
	mov.f32 	%f326, %f305;
	mov.f32 	%f327, %f305;
	mov.f32 	%f328, %f305;
	mov.f32 	%f329, %f305;
	mov.f32 	%f330, %f305;
	mov.f32 	%f331, %f305;
	mov.f32 	%f332, %f305;
	mov.f32 	%f333, %f305;
	mov.f32 	%f334, %f305;
	mov.f32 	%f335, %f305;
	mov.f32 	%f336, %f305;
	@%p1 bra 	$L__BB0_39;
	mov.b32 	%r87, 0;
	mov.f32 	%f305, 0f00000000;
$L__BB0_2:
	shl.b32 	%r6, %r87, 5;
	or.b32  	%r7, %r6, %r2;
	mov.b32 	%r88, 0;
$L__BB0_3:
	setp.ge.s32 	%p2, %r7, %r28;
	add.s32 	%r9, %r88, %r4;
	setp.ge.s32 	%p3, %r9, %r26;
	mad.lo.s32 	%r10, %r9, %r28, %r7;
	add.s32 	%r11, %r88, %r1;
	add.s32 	%r12, %r11, %r6;
	mad.lo.s32 	%r13, %r12, %r27, %r3;
	mul.wide.u32 	%rd19, %r10, 2;
	add.s64 	%rd4, %rd2, %rd19;
	mov.f32 	%f337, 0f00000000;
	or.pred  	%p4, %p2, %p3;
	@%p4 bra 	$L__BB0_5;
	ld.global.u16 	%rs1, [%rd4];
	// begin inline asm
	{  cvt.f32.f16 %f337, %rs1;}

	// end inline asm
$L__BB0_5:
	setp.ge.s32 	%p5, %r12, %r28;
	setp.ge.s32 	%p6, %r3, %r27;
	shl.b32 	%r38, %r11, 2;
	mov.u32 	%r39, _ZZ4gemmILi4ELi8ELi32EEvPK6__halfS2_PS0_iiiffE3A_s;
	add.s32 	%r40, %r39, %r38;
	shl.b32 	%r41, %r2, 7;
	add.s32 	%r14, %r40, %r41;
	st.shared.f32 	[%r14], %f337;
	mul.wide.s32 	%rd20, %r13, 2;
	add.s64 	%rd5, %rd1, %rd20;
	mov.f32 	%f338, 0f00000000;
	or.pred  	%p7, %p6, %p5;
	@%p7 bra 	$L__BB0_7;
	ld.global.u16 	%rs2, [%rd5];
	// begin inline asm
	{  cvt.f32.f16 %f338, %rs2;}

	// end inline asm
$L__BB0_7:
	add.s32 	%r42, %r7, 1;
	setp.ge.s32 	%p9, %r42, %r28;
	shl.b32 	%r43, %r11, 7;
	mov.u32 	%r44, _ZZ4gemmILi4ELi8ELi32EEvPK6__halfS2_PS0_iiiffE3B_s;
	add.s32 	%r45, %r44, %r43;
	shl.b32 	%r46, %r2, 2;
	add.s32 	%r15, %r45, %r46;
	st.shared.f32 	[%r15], %f338;
	mov.f32 	%f339, 0f00000000;
	or.pred  	%p10, %p9, %p3;
	@%p10 bra 	$L__BB0_9;
	ld.global.u16 	%rs3, [%rd4+2];
	// begin inline asm
	{  cvt.f32.f16 %f339, %rs3;}

	// end inline asm
$L__BB0_9:
	add.s32 	%r47, %r3, 1;
	setp.ge.s32 	%p12, %r47, %r27;
	st.shared.f32 	[%r14+128], %f339;
	mov.f32 	%f340, 0f00000000;
	or.pred  	%p13, %p12, %p5;
	@%p13 bra 	$L__BB0_11;
	ld.global.u16 	%rs4, [%rd5+2];
	// begin inline asm
	{  cvt.f32.f16 %f340, %rs4;}

	// end inline asm
$L__BB0_11:
	add.s32 	%r48, %r7, 2;
	setp.ge.s32 	%p15, %r48, %r28;
	st.shared.f32 	[%r15+4], %f340;
	mov.f32 	%f341, 0f00000000;
	or.pred  	%p16, %p15, %p3;
	@%p16 bra 	$L__BB0_13;
	ld.global.u16 	%rs5, [%rd4+4];
	// begin inline asm
	{  cvt.f32.f16 %f341, %rs5;}

	// end inline asm
$L__BB0_13:
	add.s32 	%r49, %r3, 2;
	setp.ge.s32 	%p18, %r49, %r27;
	st.shared.f32 	[%r14+256], %f341;
	mov.f32 	%f342, 0f00000000;
	or.pred  	%p19, %p18, %p5;
	@%p19 bra 	$L__BB0_15;
	ld.global.u16 	%rs6, [%rd5+4];
	// begin inline asm
	{  cvt.f32.f16 %f342, %rs6;}

	// end inline asm
$L__BB0_15:
	add.s32 	%r50, %r7, 3;
	setp.ge.s32 	%p21, %r50, %r28;
	st.shared.f32 	[%r15+8], %f342;
	mov.f32 	%f343, 0f00000000;
	or.pred  	%p22, %p21, %p3;
	@%p22 bra 	$L__BB0_17;
	ld.global.u16 	%rs7, [%rd4+6];
	// begin inline asm
	{  cvt.f32.f16 %f343, %rs7;}

	// end inline asm
$L__BB0_17:
	add.s32 	%r51, %r3, 3;
	setp.ge.s32 	%p24, %r51, %r27;
	st.shared.f32 	[%r14+384], %f343;
	mov.f32 	%f344, 0f00000000;
	or.pred  	%p25, %p24, %p5;
	@%p25 bra 	$L__BB0_19;
	ld.global.u16 	%rs8, [%rd5+6];
	// begin inline asm
	{  cvt.f32.f16 %f344, %rs8;}

	// end inline asm
$L__BB0_19:
	st.shared.f32 	[%r15+12], %f344;
	add.s32 	%r16, %r9, 1;
	setp.ge.s32 	%p27, %r16, %r26;
	add.s32 	%r52, %r10, %r28;
	add.s32 	%r17, %r12, 1;
	mul.wide.u32 	%rd21, %r52, 2;
	add.s64 	%rd6, %rd2, %rd21;
	mov.f32 	%f345, 0f00000000;
	or.pred  	%p28, %p2, %p27;
	@%p28 bra 	$L__BB0_21;
	ld.global.u16 	%rs9, [%rd6];
	// begin inline asm
	{  cvt.f32.f16 %f345, %rs9;}

	// end inline asm
$L__BB0_21:
	setp.ge.s32 	%p29, %r17, %r28;
	st.shared.f32 	[%r14+4], %f345;
	add.s32 	%r53, %r13, %r27;
	mul.wide.s32 	%rd22, %r53, 2;
	add.s64 	%rd7, %rd1, %rd22;
	mov.f32 	%f346, 0f00000000;
	or.pred  	%p31, %p6, %p29;
	@%p31 bra 	$L__BB0_23;
	ld.global.u16 	%rs10, [%rd7];
	// begin inline asm
	{  cvt.f32.f16 %f346, %rs10;}

	// end inline asm
$L__BB0_23:
	add.s32 	%r54, %r7, 1;
	setp.ge.s32 	%p33, %r54, %r28;
	st.shared.f32 	[%r15+128], %f346;
	mov.f32 	%f347, 0f00000000;
	or.pred  	%p34, %p33, %p27;
	@%p34 bra 	$L__BB0_25;
	ld.global.u16 	%rs11, [%rd6+2];
	// begin inline asm
	{  cvt.f32.f16 %f347, %rs11;}

	// end inline asm
$L__BB0_25:
	add.s32 	%r55, %r3, 1;
	setp.ge.s32 	%p36, %r55, %r27;
	st.shared.f32 	[%r14+132], %f347;
	mov.f32 	%f348, 0f00000000;
	or.pred  	%p37, %p36, %p29;
	@%p37 bra 	$L__BB0_27;
	ld.global.u16 	%rs12, [%rd7+2];
	// begin inline asm
	{  cvt.f32.f16 %f348, %rs12;}

	// end inline asm
$L__BB0_27:
	add.s32 	%r56, %r7, 2;
	setp.ge.s32 	%p39, %r56, %r28;
	st.shared.f32 	[%r15+132], %f348;
	mov.f32 	%f349, 0f00000000;
	or.pred  	%p40, %p39, %p27;
	@%p40 bra 	$L__BB0_29;
	ld.global.u16 	%rs13, [%rd6+4];
	// begin inline asm
	{  cvt.f32.f16 %f349, %rs13;}

	// end inline asm
$L__BB0_29:
	add.s32 	%r57, %r3, 2;
	setp.ge.s32 	%p42, %r57, %r27;
	st.shared.f32 	[%r14+260], %f349;
	mov.f32 	%f350, 0f00000000;
	or.pred  	%p43, %p42, %p29;
	@%p43 bra 	$L__BB0_31;
	ld.global.u16 	%rs14, [%rd7+4];
	// begin inline asm
	{  cvt.f32.f16 %f350, %rs14;}

	// end inline asm
$L__BB0_31:
	add.s32 	%r58, %r7, 3;
	setp.ge.s32 	%p45, %r58, %r28;
	st.shared.f32 	[%r15+136], %f350;
	mov.f32 	%f351, 0f00000000;
	or.pred  	%p46, %p45, %p27;
	@%p46 bra 	$L__BB0_33;
	ld.global.u16 	%rs15, [%rd6+6];
	// begin inline asm
	{  cvt.f32.f16 %f351, %rs15;}

	// end inline asm
$L__BB0_33:
	add.s32 	%r59, %r3, 3;
	setp.ge.s32 	%p48, %r59, %r27;
	st.shared.f32 	[%r14+388], %f351;
	mov.f32 	%f352, 0f00000000;
	or.pred  	%p49, %p48, %p29;
	@%p49 bra 	$L__BB0_35;
	ld.global.u16 	%rs16, [%rd7+6];
	// begin inline asm
	{  cvt.f32.f16 %f352, %rs16;}

	// end inline asm
$L__BB0_35:
	st.shared.f32 	[%r15+140], %f352;
	add.s32 	%r88, %r88, 2;
	setp.ne.s32 	%p50, %r88, 8;
	@%p50 bra 	$L__BB0_3;
	bar.sync 	0;
	mov.b32 	%r89, 0;
$L__BB0_37:
	shl.b32 	%r61, %r89, 7;
	mov.u32 	%r62, _ZZ4gemmILi4ELi8ELi32EEvPK6__halfS2_PS0_iiiffE3B_s;
	add.s32 	%r63, %r62, %r61;
	shl.b32 	%r64, %r2, 2;
	add.s32 	%r65, %r63, %r64;
	ld.shared.f32 	%f197, [%r65];
	ld.shared.f32 	%f198, [%r65+4];
	ld.shared.f32 	%f199, [%r65+8];
	ld.shared.f32 	%f200, [%r65+12];
	mov.u32 	%r66, _ZZ4gemmILi4ELi8ELi32EEvPK6__halfS2_PS0_iiiffE3A_s;
	add.s32 	%r67, %r66, %r61;
	shl.b32 	%r68, %r1, 2;
	add.s32 	%r69, %r67, %r68;
	ld.shared.f32 	%f201, [%r69];
	fma.rn.f32 	%f332, %f201, %f197, %f332;
	fma.rn.f32 	%f331, %f201, %f198, %f331;
	fma.rn.f32 	%f330, %f201, %f199, %f330;
	fma.rn.f32 	%f329, %f201, %f200, %f329;
	ld.shared.f32 	%f202, [%r69+4];
	fma.rn.f32 	%f328, %f202, %f197, %f328;
	fma.rn.f32 	%f327, %f202, %f198, %f327;
	fma.rn.f32 	%f326, %f202, %f199, %f326;
	fma.rn.f32 	%f325, %f202, %f200, %f325;
	ld.shared.f32 	%f203, [%r69+8];
	fma.rn.f32 	%f324, %f203, %f197, %f324;
	fma.rn.f32 	%f323, %f203, %f198, %f323;
	fma.rn.f32 	%f322, %f203, %f199, %f322;
	fma.rn.f32 	%f321, %f203, %f200, %f321;
	ld.shared.f32 	%f204, [%r69+12];
	fma.rn.f32 	%f320, %f204, %f197, %f320;
	fma.rn.f32 	%f319, %f204, %f198, %f319;
	fma.rn.f32 	%f318, %f204, %f199, %f318;
	fma.rn.f32 	%f317, %f204, %f200, %f317;
	ld.shared.f32 	%f205, [%r69+16];
	fma.rn.f32 	%f316, %f205, %f197, %f316;
	fma.rn.f32 	%f315, %f205, %f198, %f315;
	fma.rn.f32 	%f314, %f205, %f199, %f314;
	fma.rn.f32 	%f313, %f205, %f200, %f313;
	ld.shared.f32 	%f206, [%r69+20];
	fma.rn.f32 	%f312, %f206, %f197, %f312;
	fma.rn.f32 	%f311, %f206, %f198, %f311;
	fma.rn.f32 	%f310, %f206, %f199, %f310;
	fma.rn.f32 	%f309, %f206, %f200, %f309;
	ld.shared.f32 	%f207, [%r69+24];
	fma.rn.f32 	%f308, %f207, %f197, %f308;
	fma.rn.f32 	%f307, %f207, %f198, %f307;
	fma.rn.f32 	%f306, %f207, %f199, %f306;
	fma.rn.f32 	%f305, %f207, %f200, %f305;
	ld.shared.f32 	%f208, [%r69+28];
	fma.rn.f32 	%f333, %f208, %f197, %f333;
	fma.rn.f32 	%f334, %f208, %f198, %f334;
	fma.rn.f32 	%f335, %f208, %f199, %f335;
	fma.rn.f32 	%f336, %f208, %f200, %f336;
	add.s32 	%r89, %r89, 1;
	setp.ne.s32 	%p51, %r89, 32;
	@%p51 bra 	$L__BB0_37;
	bar.sync 	0;
	add.s32 	%r87, %r87, 1;
	add.s32 	%r70, %r28, 31;
	shr.u32 	%r71, %r70, 5;
	setp.ne.s32 	%p52, %r87, %r71;
	@%p52 bra 	$L__BB0_2;
$L__BB0_39:
	setp.ge.s32 	%p53, %r4, %r26;
	setp.ge.s32 	%p54, %r3, %r27;
	or.pred  	%p55, %p53, %p54;
	@%p55 bra 	$L__BB0_95;
	mad.lo.s32 	%r22, %r4, %r27, %r3;
	mul.wide.s32 	%rd23, %r22, 2;
	add.s64 	%rd8, %rd3, %rd23;
	ld.global.u16 	%rs17, [%rd8];
	// begin inline asm
	{  cvt.f32.f16 %f209, %rs17;}

	// end inline asm
	mul.f32 	%f211, %f162, %f209;
	fma.rn.f32 	%f210, %f161, %f332, %f211;
	// begin inline asm
	{  cvt.rn.f16.f32 %rs18, %f210;}

	// end inline asm
	st.global.u16 	[%rd8], %rs18;
	add.s32 	%r23, %r3, 1;
	setp.ge.s32 	%p56, %r23, %r27;
	@%p56 bra 	$L__BB0_42;
	ld.global.u16 	%rs19, [%rd8+2];
	// begin inline asm
	{  cvt.f32.f16 %f212, %rs19;}

	// end inline asm
	mul.f32 	%f214, %f162, %f212;
	fma.rn.f32 	%f213, %f161, %f331, %f214;
	// begin inline asm
	{  cvt.rn.f16.f32 %rs20, %f213;}

	// end inline asm
	st.global.u16 	[%rd8+2], %rs20;
$L__BB0_42:
	add.s32 	%r24, %r3, 2;
	setp.ge.s32 	%p57, %r24, %r27;
	@%p57 bra 	$L__BB0_44;
	ld.global.u16 	%rs21, [%rd8+4];
	// begin inline asm
	{  cvt.f32.f16 %f215, %rs21;}

	// end inline asm
	mul.f32 	%f217, %f162, %f215;
	fma.rn.f32 	%f216, %f161, %f330, %f217;
	// begin inline asm
	{  cvt.rn.f16.f32 %rs22, %f216;}

	// end inline asm
	st.global.u16 	[%rd8+4], %rs22;
$L__BB0_44:
	add.s32 	%r25, %r3, 3;
	setp.ge.s32 	%p58, %r25, %r27;
	@%p58 bra 	$L__BB0_46;
	ld.global.u16 	%rs23, [%rd8+6];
	// begin inline asm
	{  cvt.f32.f16 %f218, %rs23;}

	// end inline asm
	mul.f32 	%f220, %f162, %f218;
	fma.rn.f32 	%f219, %f161, %f329, %f220;
	// begin inline asm
	{  cvt.rn.f16.f32 %rs24, %f219;}

	// end inline asm
	st.global.u16 	[%rd8+6], %rs24;
$L__BB0_46:
	add.s32 	%r72, %r4, 1;
	setp.ge.s32 	%p59, %r72, %r26;
	@%p59 bra 	$L__BB0_53;
	mul.wide.s32 	%rd24, %r27, 2;
	add.s64 	%rd9, %rd8, %rd24;
	ld.global.u16 	%rs25, [%rd9];
	// begin inline asm
	{  cvt.f32.f16 %f221, %rs25;}

	// end inline asm
	mul.f32 	%f223, %f162, %f221;
	fma.rn.f32 	%f222, %f161, %f328, %f223;
	// begin inline asm
	{  cvt.rn.f16.f32 %rs26, %f222;}

	// end inline asm
	st.global.u16 	[%rd9], %rs26;
	@%p56 bra 	$L__BB0_49;
	ld.global.u16 	%rs27, [%rd9+2];
	// begin inline asm
	{  cvt.f32.f16 %f224, %rs27;}

	// end inline asm
	mul.f32 	%f226, %f162, %f224;
	fma.rn.f32 	%f225, %f161, %f327, %f226;
	// begin inline asm
	{  cvt.rn.f16.f32 %rs28, %f225;}

	// end inline asm
	st.global.u16 	[%rd9+2], %rs28;
$L__BB0_49:
	@%p57 bra 	$L__BB0_51;
	ld.global.u16 	%rs29, [%rd9+4];
	// begin inline asm
	{  cvt.f32.f16 %f227, %rs29;}

	// end inline asm
	mul.f32 	%f229, %f162, %f227;
	fma.rn.f32 	%f228, %f161, %f326, %f229;
	// begin inline asm
	{  cvt.rn.f16.f32 %rs30, %f228;}

	// end inline asm
	st.global.u16 	[%rd9+4], %rs30;
$L__BB0_51:
	setp.ge.s32 	%p62, %r25, %r27;
	@%p62 bra 	$L__BB0_53;
	ld.global.u16 	%rs31, [%rd9+6];
	// begin inline asm
	{  cvt.f32.f16 %f230, %rs31;}

	// end inline asm
	mul.f32 	%f232, %f162, %f230;
	fma.rn.f32 	%f231, %f161, %f325, %f232;
	// begin inline asm
	{  cvt.rn.f16.f32 %rs32, %f231;}

	// end inline asm
	st.global.u16 	[%rd9+6], %rs32;
$L__BB0_53:
	add.s32 	%r73, %r4, 2;
	setp.ge.s32 	%p63, %r73, %r26;
	@%p63 bra 	$L__BB0_60;
	setp.ge.s32 	%p64, %r23, %r27;
	shl.b32 	%r74, %r27, 1;
	add.s32 	%r75, %r22, %r74;
	mul.wide.s32 	%rd25, %r75, 2;
	add.s64 	%rd10, %rd3, %rd25;
	ld.global.u16 	%rs33, [%rd10];
	// begin inline asm
	{  cvt.f32.f16 %f233, %rs33;}

	// end inline asm
	mul.f32 	%f235, %f162, %f233;
	fma.rn.f32 	%f234, %f161, %f324, %f235;
	// begin inline asm
	{  cvt.rn.f16.f32 %rs34, %f234;}

	// end inline asm
	st.global.u16 	[%rd10], %rs34;
	@%p64 bra 	$L__BB0_56;
	ld.global.u16 	%rs35, [%rd10+2];
	// begin inline asm
	{  cvt.f32.f16 %f236, %rs35;}

	// end inline asm
	mul.f32 	%f238, %f162, %f236;
	fma.rn.f32 	%f237, %f161, %f323, %f238;
	// begin inline asm
	{  cvt.rn.f16.f32 %rs36, %f237;}

	// end inline asm
	st.global.u16 	[%rd10+2], %rs36;
$L__BB0_56:
	setp.ge.s32 	%p65, %r24, %r27;
	@%p65 bra 	$L__BB0_58;
	ld.global.u16 	%rs37, [%rd10+4];
	// begin inline asm
	{  cvt.f32.f16 %f239, %rs37;}

	// end inline asm
	mul.f32 	%f241, %f162, %f239;
	fma.rn.f32 	%f240, %f161, %f322, %f241;
	// begin inline asm
	{  cvt.rn.f16.f32 %rs38, %f240;}

	// end inline asm
	st.global.u16 	[%rd10+4], %rs38;
$L__BB0_58:
	setp.ge.s32 	%p66, %r25, %r27;
	@%p66 bra 	$L__BB0_60;
	ld.global.u16 	%rs39, [%rd10+6];
	// begin inline asm
	{  cvt.f32.f16 %f242, %rs39;}

	// end inline asm
	mul.f32 	%f244, %f162, %f242;
	fma.rn.f32 	%f243, %f161, %f321, %f244;
	// begin inline asm
	{  cvt.rn.f16.f32 %rs40, %f243;}

	// end inline asm
	st.global.u16 	[%rd10+6], %rs40;
$L__BB0_60:
	add.s32 	%r76, %r4, 3;
	setp.ge.s32 	%p67, %r76, %r26;
	@%p67 bra 	$L__BB0_67;
	setp.ge.s32 	%p68, %r23, %r27;
	mad.lo.s32 	%r77, %r27, 3, %r22;
	mul.wide.s32 	%rd26, %r77, 2;
	add.s64 	%rd11, %rd3, %rd26;
	ld.global.u16 	%rs41, [%rd11];
	// begin inline asm
	{  cvt.f32.f16 %f245, %rs41;}

	// end inline asm
	mul.f32 	%f247, %f162, %f245;
	fma.rn.f32 	%f246, %f161, %f320, %f247;
	// begin inline asm
	{  cvt.rn.f16.f32 %rs42, %f246;}

	// end inline asm
	st.global.u16 	[%rd11], %rs42;
	@%p68 bra 	$L__BB0_63;
	ld.global.u16 	%rs43, [%rd11+2];
	// begin inline asm
	{  cvt.f32.f16 %f248, %rs43;}

	// end inline asm
	mul.f32 	%f250, %f162, %f248;
	fma.rn.f32 	%f249, %f161, %f319, %f250;
	// begin inline asm
	{  cvt.rn.f16.f32 %rs44, %f249;}

	// end inline asm
	st.global.u16 	[%rd11+2], %rs44;
$L__BB0_63:
	setp.ge.s32 	%p69, %r24, %r27;
	@%p69 bra 	$L__BB0_65;
	ld.global.u16 	%rs45, [%rd11+4];
	// begin inline asm
	{  cvt.f32.f16 %f251, %rs45;}

	// end inline asm
	mul.f32 	%f253, %f162, %f251;
	fma.rn.f32 	%f252, %f161, %f318, %f253;
	// begin inline asm
	{  cvt.rn.f16.f32 %rs46, %f252;}

	// end inline asm
	st.global.u16 	[%rd11+4], %rs46;
$L__BB0_65:
	setp.ge.s32 	%p70, %r25, %r27;
	@%p70 bra 	$L__BB0_67;
	ld.global.u16 	%rs47, [%rd11+6];
	// begin inline asm
	{  cvt.f32.f16 %f254, %rs47;}

	// end inline asm
	mul.f32 	%f256, %f162, %f254;
	fma.rn.f32 	%f255, %f161, %f317, %f256;
	// begin inline asm
	{  cvt.rn.f16.f32 %rs48, %f255;}

	// end inline asm
	st.global.u16 	[%rd11+6], %rs48;
$L__BB0_67:
	add.s32 	%r78, %r4, 4;
	setp.ge.s32 	%p71, %r78, %r26;
	@%p71 bra 	$L__BB0_74;
	setp.ge.s32 	%p72, %r23, %r27;
	shl.b32 	%r79, %r27, 2;
	add.s32 	%r80, %r22, %r79;
	mul.wide.s32 	%rd27, %r80, 2;
	add.s64 	%rd12, %rd3, %rd27;
	ld.global.u16 	%rs49, [%rd12];
	// begin inline asm
	{  cvt.f32.f16 %f257, %rs49;}

	// end inline asm
	mul.f32 	%f259, %f162, %f257;
	fma.rn.f32 	%f258, %f161, %f316, %f259;
	// begin inline asm
	{  cvt.rn.f16.f32 %rs50, %f258;}

	// end inline asm
	st.global.u16 	[%rd12], %rs50;
	@%p72 bra 	$L__BB0_70;
	ld.global.u16 	%rs51, [%rd12+2];
	// begin inline asm
	{  cvt.f32.f16 %f260, %rs51;}

	// end inline asm
	mul.f32 	%f262, %f162, %f260;
	fma.rn.f32 	%f261, %f161, %f315, %f262;
	// begin inline asm
	{  cvt.rn.f16.f32 %rs52, %f261;}

	// end inline asm
	st.global.u16 	[%rd12+2], %rs52;
$L__BB0_70:
	setp.ge.s32 	%p73, %r24, %r27;
	@%p73 bra 	$L__BB0_72;
	ld.global.u16 	%rs53, [%rd12+4];
	// begin inline asm
	{  cvt.f32.f16 %f263, %rs53;}

	// end inline asm
	mul.f32 	%f265, %f162, %f263;
	fma.rn.f32 	%f264, %f161, %f314, %f265;
	// begin inline asm
	{  cvt.rn.f16.f32 %rs54, %f264;}

	// end inline asm
	st.global.u16 	[%rd12+4], %rs54;
$L__BB0_72:
	setp.ge.s32 	%p74, %r25, %r27;
	@%p74 bra 	$L__BB0_74;
	ld.global.u16 	%rs55, [%rd12+6];
	// begin inline asm
	{  cvt.f32.f16 %f266, %rs55;}

	// end inline asm
	mul.f32 	%f268, %f162, %f266;
	fma.rn.f32 	%f267, %f161, %f313, %f268;
	// begin inline asm
	{  cvt.rn.f16.f32 %rs56, %f267;}

	// end inline asm
	st.global.u16 	[%rd12+6], %rs56;
$L__BB0_74:
	add.s32 	%r81, %r4, 5;
	setp.ge.s32 	%p75, %r81, %r26;
	@%p75 bra 	$L__BB0_81;
	setp.ge.s32 	%p76, %r23, %r27;
	mad.lo.s32 	%r82, %r27, 5, %r22;
	mul.wide.s32 	%rd28, %r82, 2;
	add.s64 	%rd13, %rd3, %rd28;
	ld.global.u16 	%rs57, [%rd13];
	// begin inline asm
	{  cvt.f32.f16 %f269, %rs57;}

	// end inline asm
	mul.f32 	%f271, %f162, %f269;
	fma.rn.f32 	%f270, %f161, %f312, %f271;
	// begin inline asm
	{  cvt.rn.f16.f32 %rs58, %f270;}

	// end inline asm
	st.global.u16 	[%rd13], %rs58;
	@%p76 bra 	$L__BB0_77;
	ld.global.u16 	%rs59, [%rd13+2];
	// begin inline asm
	{  cvt.f32.f16 %f272, %rs59;}

	// end inline asm
	mul.f32 	%f274, %f162, %f272;
	fma.rn.f32 	%f273, %f161, %f311, %f274;
	// begin inline asm
	{  cvt.rn.f16.f32 %rs60, %f273;}

	// end inline asm
	st.global.u16 	[%rd13+2], %rs60;
$L__BB0_77:
	setp.ge.s32 	%p77, %r24, %r27;
	@%p77 bra 	$L__BB0_79;
	ld.global.u16 	%rs61, [%rd13+4];
	// begin inline asm
	{  cvt.f32.f16 %f275, %rs61;}

	// end inline asm
	mul.f32 	%f277, %f162, %f275;
	fma.rn.f32 	%f276, %f161, %f310, %f277;
	// begin inline asm
	{  cvt.rn.f16.f32 %rs62, %f276;}

	// end inline asm
	st.global.u16 	[%rd13+4], %rs62;
$L__BB0_79:
	setp.ge.s32 	%p78, %r25, %r27;
	@%p78 bra 	$L__BB0_81;
	ld.global.u16 	%rs63, [%rd13+6];
	// begin inline asm
	{  cvt.f32.f16 %f278, %rs63;}

	// end inline asm
	mul.f32 	%f280, %f162, %f278;
	fma.rn.f32 	%f279, %f161, %f309, %f280;
	// begin inline asm
	{  cvt.rn.f16.f32 %rs64, %f279;}

	// end inline asm
	st.global.u16 	[%rd13+6], %rs64;
$L__BB0_81:
	add.s32 	%r83, %r4, 6;
	setp.ge.s32 	%p79, %r83, %r26;
	@%p79 bra 	$L__BB0_88;
	setp.ge.s32 	%p80, %r23, %r27;
	mad.lo.s32 	%r84, %r27, 6, %r22;
	mul.wide.s32 	%rd29, %r84, 2;
	add.s64 	%rd14, %rd3, %rd29;
	ld.global.u16 	%rs65, [%rd14];
	// begin inline asm
	{  cvt.f32.f16 %f281, %rs65;}

	// end inline asm
	mul.f32 	%f283, %f162, %f281;
	fma.rn.f32 	%f282, %f161, %f308, %f283;
	// begin inline asm
	{  cvt.rn.f16.f32 %rs66, %f282;}

	// end inline asm
	st.global.u16 	[%rd14], %rs66;
	@%p80 bra 	$L__BB0_84;
	ld.global.u16 	%rs67, [%rd14+2];
	// begin inline asm
	{  cvt.f32.f16 %f284, %rs67;}

	// end inline asm
	mul.f32 	%f286, %f162, %f284;
	fma.rn.f32 	%f285, %f161, %f307, %f286;
	// begin inline asm
	{  cvt.rn.f16.f32 %rs68, %f285;}

	// end inline asm
	st.global.u16 	[%rd14+2], %rs68;
$L__BB0_84:
	setp.ge.s32 	%p81, %r24, %r27;
	@%p81 bra 	$L__BB0_86;
	ld.global.u16 	%rs69, [%rd14+4];
	// begin inline asm
	{  cvt.f32.f16 %f287, %rs69;}

	// end inline asm
	mul.f32 	%f289, %f162, %f287;
	fma.rn.f32 	%f288, %f161, %f306, %f289;
	// begin inline asm
	{  cvt.rn.f16.f32 %rs70, %f288;}

	// end inline asm
	st.global.u16 	[%rd14+4], %rs70;
$L__BB0_86:
	setp.ge.s32 	%p82, %r25, %r27;
	@%p82 bra 	$L__BB0_88;
	ld.global.u16 	%rs71, [%rd14+6];
	// begin inline asm
	{  cvt.f32.f16 %f290, %rs71;}

	// end inline asm
	mul.f32 	%f292, %f162, %f290;
	fma.rn.f32 	%f291, %f161, %f305, %f292;
	// begin inline asm
	{  cvt.rn.f16.f32 %rs72, %f291;}

	// end inline asm
	st.global.u16 	[%rd14+6], %rs72;
$L__BB0_88:
	add.s32 	%r85, %r4, 7;
	setp.ge.s32 	%p83, %r85, %r26;
	@%p83 bra 	$L__BB0_95;
	setp.ge.s32 	%p84, %r23, %r27;
	mad.lo.s32 	%r86, %r27, 7, %r22;
	mul.wide.s32 	%rd30, %r86, 2;
	add.s64 	%rd15, %rd3, %rd30;
	ld.global.u16 	%rs73, [%rd15];
	// begin inline asm
	{  cvt.f32.f16 %f293, %rs73;}

	// end inline asm
	mul.f32 	%f295, %f162, %f293;
	fma.rn.f32 	%f294, %f161, %f333, %f295;
	// begin inline asm
	{  cvt.rn.f16.f32 %rs74, %f294;}

	// end inline asm
	st.global.u16 	[%rd15], %rs74;
	@%p84 bra 	$L__BB0_91;
	ld.global.u16 	%rs75, [%rd15+2];
	// begin inline asm
	{  cvt.f32.f16 %f296, %rs75;}

	// end inline asm
	mul.f32 	%f298, %f162, %f296;
	fma.rn.f32 	%f297, %f161, %f334, %f298;
	// begin inline asm
	{  cvt.rn.f16.f32 %rs76, %f297;}

	// end inline asm
	st.global.u16 	[%rd15+2], %rs76;
$L__BB0_91:
	setp.ge.s32 	%p85, %r24, %r27;
	@%p85 bra 	$L__BB0_93;
	ld.global.u16 	%rs77, [%rd15+4];
	// begin inline asm
	{  cvt.f32.f16 %f299, %rs77;}

	// end inline asm
	mul.f32 	%f301, %f162, %f299;
	fma.rn.f32 	%f300, %f161, %f335, %f301;
	// begin inline asm
	{  cvt.rn.f16.f32 %rs78, %f300;}

	// end inline asm
	st.global.u16 	[%rd15+4], %rs78;
$L__BB0_93:
	setp.ge.s32 	%p86, %r25, %r27;
	@%p86 bra 	$L__BB0_95;
	ld.global.u16 	%rs79, [%rd15+6];
	// begin inline asm
	{  cvt.f32.f16 %f302, %rs79;}

	// end inline asm
	mul.f32 	%f304, %f162, %f302;
	fma.rn.f32 	%f303, %f161, %f336, %f304;
	// begin inline asm
	{  cvt.rn.f16.f32 %rs80, %f303;}

	// end inline asm
	st.global.u16 	[%rd15+6], %rs80;
$L__BB0_95:
	ret;

}


// ===== COMPILED SASS (sm_100) =====

	.target	sm_100

	.elftype	@"ET_EXEC"


//--------------------- .note.nv.tkinfo           --------------------------
	.section	.note.nv.tkinfo,"",@"SHT_NOTE"
	.sectionflags	@"SHF_NOTE_NV_TKINFO"
	.tkinfo
        /*0018*/ 	.word	0x00000002
        /*0030*/ 	.string	""
        /*0030*/ 	.string	"ptxas"
        /*0030*/ 	.string	"Cuda compilation tools, release 13.0, V13.0.88"
        /*0030*/ 	.string	"Build cuda_13.0.r13.0/compiler.36424714_0"
        /*0030*/ 	.string	"-arch sm_100 -m 64 "



//--------------------- .note.nv.cuinfo           --------------------------
	.section	.note.nv.cuinfo,"",@"SHT_NOTE"
	.sectionflags	@"SHF_NOTE_NV_CUINFO"
        /*0018*/ 	.short	0x0002
        /*001a*/ 	.short	0x0064
        /*001c*/ 	.short	0x0082
	.zero		2


//--------------------- .nv.info                  --------------------------
	.section	.nv.info,"",@"SHT_CUDA_INFO"
	.align	4


	//----- nvinfo : EIATTR_REGCOUNT
	.align		4
        /*0000*/ 	.byte	0x04, 0x2f
        /*0002*/ 	.short	(.L_1 - .L_0)
	.align		4
.L_0:
        /*0004*/ 	.word	index@(_Z4gemmILi4ELi8ELi32EEvPK6__halfS2_PS0_iiiff)
        /*0008*/ 	.word	0x0000003f


	//----- nvinfo : EIATTR_FRAME_SIZE
	.align		4
.L_1:
        /*000c*/ 	.byte	0x04, 0x11
        /*000e*/ 	.short	(.L_3 - .L_2)
	.align		4
.L_2:
        /*0010*/ 	.word	index@(_Z4gemmILi4ELi8ELi32EEvPK6__halfS2_PS0_iiiff)
        /*0014*/ 	.word	0x00000000


	//----- nvinfo : EIATTR_MIN_STACK_SIZE
	.align		4
.L_3:
        /*0018*/ 	.byte	0x04, 0x12
        /*001a*/ 	.short	(.L_5 - .L_4)
	.align		4
.L_4:
        /*001c*/ 	.word	index@(_Z4gemmILi4ELi8ELi32EEvPK6__halfS2_PS0_iiiff)
        /*0020*/ 	.word	0x00000000
.L_5:


//--------------------- .nv.compat                --------------------------
	.section	.nv.compat,"",@"SHT_CUDA_COMPAT_INFO"
	.align	4
        /*0000*/ 	.byte	0x02, 0x09, 0x00, 0x00, 0x02, 0x02, 0x01, 0x00, 0x02, 0x05, 0x05, 0x00, 0x03, 0x07, 0x01, 0x01
        /*0010*/ 	.byte	0x02, 0x03, 0x00, 0x00, 0x02, 0x06, 0x01, 0x00, 0x04, 0x0b, 0x08, 0x00, 0x09, 0x00, 0x00, 0x00
        /*0020*/ 	.byte	0x00, 0x00, 0x00, 0x00


//--------------------- .nv.info._Z4gemmILi4ELi8ELi32EEvPK6__halfS2_PS0_iiiff --------------------------
	.section	.nv.info._Z4gemmILi4ELi8ELi32EEvPK6__halfS2_PS0_iiiff,"",@"SHT_CUDA_INFO"
	.sectionflags	@""
	.align	4


	//----- nvinfo : EIATTR_CUDA_API_VERSION
	.align		4
        /*0000*/ 	.byte	0x04, 0x37
        /*0002*/ 	.short	(.L_7 - .L_6)
.L_6:
        /*0004*/ 	.word	0x00000082


	//----- nvinfo : EIATTR_KPARAM_INFO
	.align		4
.L_7:
        /*0008*/ 	.byte	0x04, 0x17
        /*000a*/ 	.short	(.L_9 - .L_8)
.L_8:
        /*000c*/ 	.word	0x00000000
        /*0010*/ 	.short	0x0007
        /*0012*/ 	.short	0x0028
        /*0014*/ 	.byte	0x00, 0xf0, 0x11, 0x00


	//----- nvinfo : EIATTR_KPARAM_INFO
	.align		4
.L_9:
        /*0018*/ 	.byte	0x04, 0x17
        /*001a*/ 	.short	(.L_11 - .L_10)
.L_10:
        /*001c*/ 	.word	0x00000000
        /*0020*/ 	.short	0x0006
        /*0022*/ 	.short	0x0024
        /*0024*/ 	.byte	0x00, 0xf0, 0x11, 0x00


	//----- nvinfo : EIATTR_KPARAM_INFO
	.align		4
.L_11:
        /*0028*/ 	.byte	0x04, 0x17
        /*002a*/ 	.short	(.L_13 - .L_12)
.L_12:
        /*002c*/ 	.word	0x00000000
        /*0030*/ 	.short	0x0005
        /*0032*/ 	.short	0x0020
        /*0034*/ 	.byte	0x00, 0xf0, 0x11, 0x00


	//----- nvinfo : EIATTR_KPARAM_INFO
	.align		4
.L_13:
        /*0038*/ 	.byte	0x04, 0x17
        /*003a*/ 	.short	(.L_15 - .L_14)
.L_14:
        /*003c*/ 	.word	0x00000000
        /*0040*/ 	.short	0x0004
        /*0042*/ 	.short	0x001c
        /*0044*/ 	.byte	0x00, 0xf0, 0x11, 0x00


	//----- nvinfo : EIATTR_KPARAM_INFO
	.align		4
.L_15:
        /*0048*/ 	.byte	0x04, 0x17
        /*004a*/ 	.short	(.L_17 - .L_16)
.L_16:
        /*004c*/ 	.word	0x00000000
        /*0050*/ 	.short	0x0003
        /*0052*/ 	.short	0x0018
        /*0054*/ 	.byte	0x00, 0xf0, 0x11, 0x00


	//----- nvinfo : EIATTR_KPARAM_INFO
	.align		4
.L_17:
        /*0058*/ 	.byte	0x04, 0x17
        /*005a*/ 	.short	(.L_19 - .L_18)
.L_18:
        /*005c*/ 	.word	0x00000000
        /*0060*/ 	.short	0x0002
        /*0062*/ 	.short	0x0010
        /*0064*/ 	.byte	0x00, 0xf5, 0x21, 0x00


	//----- nvinfo : EIATTR_KPARAM_INFO
	.align		4
.L_19:
        /*0068*/ 	.byte	0x04, 0x17
        /*006a*/ 	.short	(.L_21 - .L_20)
.L_20:
        /*006c*/ 	.word	0x00000000
        /*0070*/ 	.short	0x0001
        /*0072*/ 	.short	0x0008
        /*0074*/ 	.byte	0x00, 0xf5, 0x21, 0x00


	//----- nvinfo : EIATTR_KPARAM_INFO
	.align		4
.L_21:
        /*0078*/ 	.byte	0x04, 0x17
        /*007a*/ 	.short	(.L_23 - .L_22)
.L_22:
        /*007c*/ 	.word	0x00000000
        /*0080*/ 	.short	0x0000
        /*0082*/ 	.short	0x0000
        /*0084*/ 	.byte	0x00, 0xf5, 0x21, 0x00


	//----- nvinfo : EIATTR_SPARSE_MMA_MASK
	.align		4
.L_23:
        /*0088*/ 	.byte	0x03, 0x50
        /*008a*/ 	.short	0x0000


	//----- nvinfo : EIATTR_MAXREG_COUNT
	.align		4
        /*008c*/ 	.byte	0x03, 0x1b
        /*008e*/ 	.short	0x00ff


	//----- nvinfo : EIATTR_NUM_BARRIERS
	.align		4
        /*0090*/ 	.byte	0x02, 0x4c
        /*0092*/ 	.byte	0x01
	.zero		1


	//----- nvinfo : EIATTR_MERCURY_ISA_VERSION
	.align		4
        /*0094*/ 	.byte	0x03, 0x5f
        /*0096*/ 	.short	0x0101


	//----- nvinfo : EIATTR_VRC_CTA_INIT_COUNT
	.align		4
        /*0098*/ 	.byte	0x02, 0x4a
	.zero		1
	.zero		1


	//----- nvinfo : EIATTR_EXIT_INSTR_OFFSETS
	.align		4
        /*009c*/ 	.byte	0x04, 0x1c
        /*009e*/ 	.short	(.L_25 - .L_24)


	//   ....[0]....
.L_24:
        /*00a0*/ 	.word	0x000014b0


	//   ....[1]....
        /*00a4*/ 	.word	0x000025d0


	//   ....[2]....
        /*00a8*/ 	.word	0x00002790


	//   ....[3]....
        /*00ac*/ 	.word	0x00002800


	//----- nvinfo : EIATTR_CRS_STACK_SIZE
	.align		4
.L_25:
        /*00b0*/ 	.byte	0x04, 0x1e
        /*00b2*/ 	.short	(.L_27 - .L_26)
.L_26:
        /*00b4*/ 	.word	0x00000000


	//----- nvinfo : EIATTR_CBANK_PARAM_SIZE
	.align		4
.L_27:
        /*00b8*/ 	.byte	0x03, 0x19
        /*00ba*/ 	.short	0x002c


	//----- nvinfo : EIATTR_PARAM_CBANK
	.align		4
        /*00bc*/ 	.byte	0x04, 0x0a
        /*00be*/ 	.short	(.L_29 - .L_28)
	.align		4
.L_28:
        /*00c0*/ 	.word	index@(.nv.constant0._Z4gemmILi4ELi8ELi32EEvPK6__halfS2_PS0_iiiff)
        /*00c4*/ 	.short	0x0380
        /*00c6*/ 	.short	0x002c


	//----- nvinfo : EIATTR_SW_WAR
	.align		4
.L_29:
        /*00c8*/ 	.byte	0x04, 0x36
        /*00ca*/ 	.short	(.L_31 - .L_30)
.L_30:
        /*00cc*/ 	.word	0x00000008
.L_31:


//--------------------- .nv.callgraph             --------------------------
	.section	.nv.callgraph,"",@"SHT_CUDA_CALLGRAPH"
	.align	4
	.sectionentsize	8
	.align		4
        /*0000*/ 	.word	0x00000000
	.align		4
        /*0004*/ 	.word	0xffffffff
	.align		4
        /*0008*/ 	.word	0x00000000
	.align		4
        /*000c*/ 	.word	0xfffffffe
	.align		4
        /*0010*/ 	.word	0x00000000
	.align		4
        /*0014*/ 	.word	0xfffffffd
	.align		4
        /*0018*/ 	.word	0x00000000
	.align		4
        /*001c*/ 	.word	0xfffffffc


//--------------------- .text._Z4gemmILi4ELi8ELi32EEvPK6__halfS2_PS0_iiiff --------------------------
	.section	.text._Z4gemmILi4ELi8ELi32EEvPK6__halfS2_PS0_iiiff,"ax",@progbits
	.align	128
        .global         _Z4gemmILi4ELi8ELi32EEvPK6__halfS2_PS0_iiiff
        .type           _Z4gemmILi4ELi8ELi32EEvPK6__halfS2_PS0_iiiff,@function
        .size           _Z4gemmILi4ELi8ELi32EEvPK6__halfS2_PS0_iiiff,(.L_x_51 - _Z4gemmILi4ELi8ELi32EEvPK6__halfS2_PS0_iiiff)
        .other          _Z4gemmILi4ELi8ELi32EEvPK6__halfS2_PS0_iiiff,@"STO_CUDA_ENTRY STV_DEFAULT"
_Z4gemmILi4ELi8ELi32EEvPK6__halfS2_PS0_iiiff:
.text._Z4gemmILi4ELi8ELi32EEvPK6__halfS2_PS0_iiiff:
[----:B------:R-:W-:Y:S01]  /*0000*/  LDC R1, c[0x0][0x37c] ;  /* 0x0000df00ff017b82 */ /* 0x000fe20000000800 */
[----:B------:R-:W0:Y:S01]  /*0010*/  S2R R0, SR_TID.X ;  /* 0x0000000000007919 */ /* 0x000e220000002100 */
[----:B------:R-:W1:Y:S01]  /*0020*/  LDCU UR4, c[0x0][0x3a0] ;  /* 0x00007400ff0477ac */ /* 0x000e620008000800 */
[----:B------:R-:W-:Y:S01]  /*0030*/  HFMA2 R5, -RZ, RZ, 0, 0 ;  /* 0x00000000ff057431 */ /* 0x000fe200000001ff */
[----:B------:R-:W-:Y:S01]  /*0040*/  CS2R R46, SRZ ;  /* 0x00000000002e7805 */ /* 0x000fe2000001ff00 */
[----:B------:R-:W2:Y:S01]  /*0050*/  S2R R3, SR_CTAID.X ;  /* 0x0000000000037919 */ /* 0x000ea20000002500 */
[----:B------:R-:W-:Y:S01]  /*0060*/  HFMA2 R20, -RZ, RZ, 0, 0 ;  /* 0x00000000ff147431 */ /* 0x000fe200000001ff */
[----:B------:R-:W-:Y:S02]  /*0070*/  CS2R R44, SRZ ;  /* 0x00000000002c7805 */ /* 0x000fe4000001ff00 */
[----:B------:R-:W-:Y:S01]  /*0080*/  CS2R R56, SRZ ;  /* 0x0000000000387805 */ /* 0x000fe2000001ff00 */
[----:B------:R-:W3:Y:S01]  /*0090*/  S2R R9, SR_CTAID.Y ;  /* 0x0000000000097919 */ /* 0x000ee20000002600 */
[----:B------:R-:W-:-:S02]  /*00a0*/  CS2R R52, SRZ ;  /* 0x0000000000347805 */ /* 0x000fc4000001ff00 */
[----:B------:R-:W-:Y:S02]  /*00b0*/  CS2R R54, SRZ ;  /* 0x0000000000367805 */ /* 0x000fe4000001ff00 */
[----:B------:R-:W-:Y:S02]  /*00c0*/  CS2R R58, SRZ ;  /* 0x00000000003a7805 */ /* 0x000fe4000001ff00 */
[----:B------:R-:W-:Y:S02]  /*00d0*/  CS2R R6, SRZ ;  /* 0x0000000000067805 */ /* 0x000fe4000001ff00 */
[----:B------:R-:W-:Y:S02]  /*00e0*/  CS2R R40, SRZ ;  /* 0x0000000000287805 */ /* 0x000fe4000001ff00 */
[----:B------:R-:W-:Y:S02]  /*00f0*/  MOV R30, RZ ;  /* 0x000000ff001e7202 */ /* 0x000fe40000000f00 */
[----:B------:R-:W-:-:S02]  /*0100*/  CS2R R38, SRZ ;  /* 0x0000000000267805 */ /* 0x000fc4000001ff00 */
[----:B------:R-:W-:Y:S02]  /*0110*/  CS2R R36, SRZ ;  /* 0x0000000000247805 */ /* 0x000fe4000001ff00 */
[----:B------:R-:W-:Y:S02]  /*0120*/  CS2R R28, SRZ ;  /* 0x00000000001c7805 */ /* 0x000fe4000001ff00 */
[----:B------:R-:W-:Y:S01]  /*0130*/  CS2R R16, SRZ ;  /* 0x0000000000107805 */ /* 0x000fe2000001ff00 */
[----:B-1----:R-:W-:Y:S01]  /*0140*/  UISETP.GE.AND UP0, UPT, UR4, 0x1, UPT ;  /* 0x000000010400788c */ /* 0x002fe2000bf06270 */
[----:B------:R-:W-:Y:S02]  /*0150*/  CS2R R42, SRZ ;  /* 0x00000000002a7805 */ /* 0x000fe4000001ff00 */
[----:B------:R-:W-:Y:S02]  /*0160*/  CS2R R18, SRZ ;  /* 0x0000000000127805 */ /* 0x000fe4000001ff00 */
[----:B------:R-:W-:Y:S01]  /*0170*/  MOV R60, RZ ;  /* 0x000000ff003c7202 */ /* 0x000fe20000000f00 */
[----:B------:R-:W1:Y:S01]  /*0180*/  LDCU.64 UR12, c[0x0][0x358] ;  /* 0x00006b00ff0c77ac */ /* 0x000e620008000a00 */
[----:B0-----:R-:W-:-:S02]  /*0190*/  SHF.L.U32 R2, R0, 0x2, RZ ;  /* 0x0000000200027819 */ /* 0x001fc400000006ff */
[----:B------:R-:W-:Y:S02]  /*01a0*/  LOP3.LUT R0, R0, 0x3f8, RZ, 0xc0, !PT ;  /* 0x000003f800007812 */ /* 0x000fe400078ec0ff */
[----:B------:R-:W-:Y:S02]  /*01b0*/  LOP3.LUT R2, R2, 0x1c, RZ, 0xc0, !PT ;  /* 0x0000001c02027812 */ /* 0x000fe400078ec0ff */
[----:B---3--:R-:W-:Y:S02]  /*01c0*/  LEA R4, R9, R0, 0x5 ;  /* 0x0000000009047211 */ /* 0x008fe400078e28ff */
[----:B--2---:R-:W-:Y:S01]  /*01d0*/  LEA R3, R3, R2, 0x5 ;  /* 0x0000000203037211 */ /* 0x004fe200078e28ff */
[----:B------:R-:W-:Y:S06]  /*01e0*/  BRA.U !UP0, `(.L_x_0) ;  /* 0x0000001108a47547 */ /* 0x000fec000b800000 */
[----:B------:R-:W-:Y:S01]  /*01f0*/  MOV R47, RZ ;  /* 0x000000ff002f7202 */ /* 0x000fe20000000f00 */
[----:B------:R-:W-:-:S06]  /*0200*/  UMOV UR4, URZ ;  /* 0x000000ff00047c82 */ /* 0x000fcc0008000000 */
.L_x_3:
[----:B------:R-:W-:Y:S01]  /*0210*/  USHF.L.U32 UR14, UR4, 0x5, URZ ;  /* 0x00000005040e7899 */ /* 0x000fe200080006ff */
[----:B------:R-:W0:Y:S05]  /*0220*/  LDCU UR9, c[0x0][0x3a0] ;  /* 0x00007400ff0977ac */ /* 0x000e2a0008000800 */
[----:B------:R-:W-:Y:S01]  /*0230*/  LOP3.LUT R14, R2, UR14, RZ, 0xfc, !PT ;  /* 0x0000000e020e7c12 */ /* 0x000fe2000f8efcff */
[----:B------:R-:W2:Y:S01]  /*0240*/  LDCU.64 UR10, c[0x0][0x398] ;  /* 0x00007300ff0a77ac */ /* 0x000ea20008000a00 */
[----:B------:R-:W-:-:S05]  /*0250*/  UMOV UR5, URZ ;  /* 0x000000ff00057c82 */ /* 0x000fca0008000000 */
.L_x_1:
[----:B----4-:R-:W3:Y:S01]  /*0260*/  LDC.64 R12, c[0x0][0x380] ;  /* 0x0000e000ff0c7b82 */ /* 0x010ee20000000a00 */
[----:B------:R-:W-:-:S04]  /*0270*/  IADD3 R49, PT, PT, R4, UR5, RZ ;  /* 0x0000000504317c10 */ /* 0x000fc8000fffe0ff */
[C---:B--2---:R-:W-:Y:S01]  /*0280*/  ISETP.GE.AND P1, PT, R49.reuse, UR10, PT ;  /* 0x0000000a31007c0c */ /* 0x044fe2000bf26270 */
[----:B0-----:R-:W-:-:S03]  /*0290*/  IMAD R48, R49, UR9, R14 ;  /* 0x0000000931307c24 */ /* 0x001fc6000f8e020e */
[----:B------:R-:W-:Y:S01]  /*02a0*/  ISETP.GE.OR P3, PT, R14, UR9, P1 ;  /* 0x000000090e007c0c */ /* 0x000fe20008f66670 */
[----:B---3--:R-:W-:-:S12]  /*02b0*/  IMAD.WIDE.U32 R8, R48, 0x2, R12 ;  /* 0x0000000230087825 */ /* 0x008fd800078e000c */
[----:B-1----:R0:W2:Y:S01]  /*02c0*/  @!P3 LDG.E.U16 R25, desc[UR12][R8.64] ;  /* 0x0000000c0819b981 */ /* 0x0020a2000c1e1500 */
[C---:B------:R-:W-:Y:S02]  /*02d0*/  IADD3 R10, PT, PT, R14.reuse, 0x1, RZ ;  /* 0x000000010e0a7810 */ /* 0x040fe40007ffe0ff */
[----:B------:R-:W-:Y:S02]  /*02e0*/  IADD3 R15, PT, PT, R14, 0x2, RZ ;  /* 0x000000020e0f7810 */ /* 0x000fe40007ffe0ff */
[----:B------:R-:W-:Y:S02]  /*02f0*/  ISETP.GE.OR P2, PT, R10, UR9, P1 ;  /* 0x000000090a007c0c */ /* 0x000fe40008f46670 */
[----:B------:R-:W1:Y:S01]  /*0300*/  LDC.64 R10, c[0x0][0x388] ;  /* 0x0000e200ff0a7b82 */ /* 0x000e620000000a00 */
[----:B------:R-:W-:Y:S02]  /*0310*/  ISETP.GE.OR P4, PT, R15, UR9, P1 ;  /* 0x000000090f007c0c */ /* 0x000fe40008f86670 */
[----:B------:R-:W-:Y:S01]  /*0320*/  IADD3 R15, PT, PT, R0, UR5, RZ ;  /* 0x00000005000f7c10 */ /* 0x000fe2000fffe0ff */
[----:B0-----:R-:W-:Y:S01]  /*0330*/  IMAD.WIDE.U32 R8, R48, 0x2, R12 ;  /* 0x0000000230087825 */ /* 0x001fe200078e000c */
[----:B------:R-:W-:-:S02]  /*0340*/  IADD3 R21, PT, PT, R14, 0x3, RZ ;  /* 0x000000030e157810 */ /* 0x000fc40007ffe0ff */
[----:B------:R-:W-:Y:S02]  /*0350*/  IADD3 R22, PT, PT, R15, UR14, RZ ;  /* 0x0000000e0f167c10 */ /* 0x000fe4000fffe0ff */
[----:B------:R-:W-:Y:S02]  /*0360*/  ISETP.GE.OR P1, PT, R21, UR9, P1 ;  /* 0x0000000915007c0c */ /* 0x000fe40008f26670 */
[C---:B------:R-:W-:Y:S01]  /*0370*/  ISETP.GE.AND P0, PT, R22.reuse, UR9, PT ;  /* 0x0000000916007c0c */ /* 0x040fe2000bf06270 */
[----:B------:R-:W3:Y:S01]  /*0380*/  @!P2 LDG.E.U16 R27, desc[UR12][R8.64+0x2] ;  /* 0x0000020c081ba981 */ /* 0x000ee2000c1e1500 */
[C---:B------:R-:W-:Y:S02]  /*0390*/  IADD3 R23, PT, PT, R3.reuse, 0x1, RZ ;  /* 0x0000000103177810 */ /* 0x040fe40007ffe0ff */
[----:B------:R-:W-:Y:S01]  /*03a0*/  ISETP.GE.OR P6, PT, R3, UR11, P0 ;  /* 0x0000000b03007c0c */ /* 0x000fe200087c6670 */
[----:B------:R-:W-:Y:S01]  /*03b0*/  HFMA2 R50, -RZ, RZ, 0, 0 ;  /* 0x00000000ff327431 */ /* 0x000fe200000001ff */
[----:B------:R-:W-:Y:S01]  /*03c0*/  ISETP.GE.OR P5, PT, R23, UR11, P0 ;  /* 0x0000000b17007c0c */ /* 0x000fe200087a6670 */
[----:B------:R-:W-:Y:S01]  /*03d0*/  IMAD R23, R22, UR11, R3 ;  /* 0x0000000b16177c24 */ /* 0x000fe2000f8e0203 */
[----:B------:R-:W-:Y:S01]  /*03e0*/  IADD3 R24, PT, PT, R3, 0x2, RZ ;  /* 0x0000000203187810 */ /* 0x000fe20007ffe0ff */
[----:B------:R-:W4:Y:S04]  /*03f0*/  @!P4 LDG.E.U16 R31, desc[UR12][R8.64+0x4] ;  /* 0x0000040c081fc981 */ /* 0x000f28000c1e1500 */
[----:B------:R1:W5:Y:S02]  /*0400*/  @!P1 LDG.E.U16 R32, desc[UR12][R8.64+0x6] ;  /* 0x0000060c08209981 */ /* 0x000364000c1e1500 */
[----:B-1----:R-:W-:-:S05]  /*0410*/  IMAD.WIDE R8, R23, 0x2, R10 ;  /* 0x0000000217087825 */ /* 0x002fca00078e020a */
[----:B------:R-:W5:Y:S04]  /*0420*/  @!P6 LDG.E.U16 R33, desc[UR12][R8.64] ;  /* 0x0000000c0821e981 */ /* 0x000f68000c1e1500 */
[----:B------:R-:W5:Y:S01]  /*0430*/  @!P5 LDG.E.U16 R34, desc[UR12][R8.64+0x2] ;  /* 0x0000020c0822d981 */ /* 0x000f62000c1e1500 */
[----:B--2---:R-:W-:Y:S01]  /*0440*/  @!P3 HADD2.F32 R50, -RZ, R25.H0_H0 ;  /* 0x20000019ff32b230 */ /* 0x004fe20000004100 */
[----:B------:R-:W-:-:S13]  /*0450*/  ISETP.GE.OR P3, PT, R24, UR11, P0 ;  /* 0x0000000b18007c0c */ /* 0x000fda0008766670 */
[----:B------:R-:W2:Y:S01]  /*0460*/  @!P3 LDG.E.U16 R35, desc[UR12][R8.64+0x4] ;  /* 0x0000040c0823b981 */ /* 0x000ea2000c1e1500 */
[----:B------:R-:W-:Y:S01]  /*0470*/  MOV R26, RZ ;  /* 0x000000ff001a7202 */ /* 0x000fe20000000f00 */
[----:B---3--:R-:W-:Y:S02]  /*0480*/  @!P2 HADD2.F32 R26, -RZ, R27.H0_H0 ;  /* 0x2000001bff1aa230 */ /* 0x008fe40000004100 */
[----:B------:R-:W-:Y:S02]  /*0490*/  HFMA2 R27, -RZ, RZ, 0, 0 ;  /* 0x00000000ff1b7431 */ /* 0x000fe400000001ff */
[----:B----4-:R-:W-:Y:S01]  /*04a0*/  @!P4 HADD2.F32 R27, -RZ, R31.H0_H0 ;  /* 0x2000001fff1bc230 */ /* 0x010fe20000004100 */
[----:B------:R-:W-:Y:S01]  /*04b0*/  MOV R31, RZ ;  /* 0x000000ff001f7202 */ /* 0x000fe20000000f00 */
[----:B-----5:R-:W-:Y:S02]  /*04c0*/  @!P1 HADD2.F32 R31, -RZ, R32.H0_H0 ;  /* 0x20000020ff1f9230 */ /* 0x020fe40000004100 */
[----:B------:R-:W-:Y:S01]  /*04d0*/  HFMA2 R32, -RZ, RZ, 0, 0 ;  /* 0x00000000ff207431 */ /* 0x000fe200000001ff */
[----:B------:R-:W-:Y:S01]  /*04e0*/  IADD3 R49, PT, PT, R49, 0x1, RZ ;  /* 0x0000000131317810 */ /* 0x000fe20007ffe0ff */
[----:B------:R-:W-:Y:S01]  /*04f0*/  @!P6 HADD2.F32 R32, -RZ, R33.H0_H0 ;  /* 0x20000021ff20e230 */ /* 0x000fe20000004100 */
[----:B------:R-:W-:Y:S01]  /*0500*/  MOV R33, RZ ;  /* 0x000000ff00217202 */ /* 0x000fe20000000f00 */
[----:B------:R-:W-:-:S02]  /*0510*/  @!P5 HADD2.F32 R33, -RZ, R34.H0_H0 ;  /* 0x20000022ff21d230 */ /* 0x000fc40000004100 */
[----:B------:R-:W-:Y:S01]  /*0520*/  HFMA2 R34, -RZ, RZ, 0, 0 ;  /* 0x00000000ff227431 */ /* 0x000fe200000001ff */
[----:B------:R-:W-:-:S04]  /*0530*/  ISETP.GE.AND P6, PT, R49, UR10, PT ;  /* 0x0000000a31007c0c */ /* 0x000fc8000bfc6270 */
[----:B------:R-:W-:Y:S02]  /*0540*/  ISETP.GE.OR P5, PT, R14, UR9, P6 ;  /* 0x000000090e007c0c */ /* 0x000fe4000b7a6670 */
[----:B------:R-:W-:-:S05]  /*0550*/  IADD3 R49, PT, PT, R48, UR9, RZ ;  /* 0x0000000930317c10 */ /* 0x000fca000fffe0ff */
[----:B------:R-:W-:-:S06]  /*0560*/  IMAD.WIDE.U32 R12, R49, 0x2, R12 ;  /* 0x00000002310c7825 */ /* 0x000fcc00078e000c */
[----:B------:R-:W3:Y:S01]  /*0570*/  @!P5 LDG.E.U16 R48, desc[UR12][R12.64] ;  /* 0x0000000c0c30d981 */ /* 0x000ee2000c1e1500 */
[----:B--2---:R-:W-:Y:S01]  /*0580*/  @!P3 HADD2.F32 R34, -RZ, R35.H0_H0 ;  /* 0x20000023ff22b230 */ /* 0x004fe20000004100 */
[----:B------:R-:W-:-:S04]  /*0590*/  IADD3 R35, PT, PT, R3, 0x3, RZ ;  /* 0x0000000303237810 */ /* 0x000fc80007ffe0ff */
[----:B------:R-:W-:-:S13]  /*05a0*/  ISETP.GE.OR P1, PT, R35, UR11, P0 ;  /* 0x0000000b23007c0c */ /* 0x000fda0008726670 */
[----:B------:R0:W2:Y:S01]  /*05b0*/  @!P1 LDG.E.U16 R9, desc[UR12][R8.64+0x6] ;  /* 0x0000060c08099981 */ /* 0x0000a2000c1e1500 */
[----:B------:R-:W-:Y:S02]  /*05c0*/  ISETP.GE.OR P3, PT, R21, UR9, P6 ;  /* 0x0000000915007c0c */ /* 0x000fe4000b766670 */
[----:B------:R-:W-:Y:S02]  /*05d0*/  IADD3 R22, PT, PT, R22, 0x1, RZ ;  /* 0x0000000116167810 */ /* 0x000fe40007ffe0ff */
[----:B------:R-:W-:Y:S02]  /*05e0*/  IADD3 R21, PT, PT, R14, 0x1, RZ ;  /* 0x000000010e157810 */ /* 0x000fe40007ffe0ff */
[----:B------:R-:W-:Y:S02]  /*05f0*/  ISETP.GE.AND P0, PT, R22, UR9, PT ;  /* 0x0000000916007c0c */ /* 0x000fe4000bf06270 */
[----:B------:R-:W-:Y:S02]  /*0600*/  ISETP.GE.OR P4, PT, R21, UR9, P6 ;  /* 0x0000000915007c0c */ /* 0x000fe4000b786670 */
[----:B0-----:R-:W-:Y:S01]  /*0610*/  MOV R8, RZ ;  /* 0x000000ff00087202 */ /* 0x001fe20000000f00 */
[----:B------:R-:W-:Y:S01]  /*0620*/  HFMA2 R22, -RZ, RZ, 0, 0 ;  /* 0x00000000ff167431 */ /* 0x000fe200000001ff */
[----:B------:R-:W-:-:S02]  /*0630*/  IADD3 R21, PT, PT, R14, 0x2, RZ ;  /* 0x000000020e157810 */ /* 0x000fc40007ffe0ff */
[----:B------:R-:W-:Y:S02]  /*0640*/  ISETP.GE.OR P2, PT, R3, UR11, P0 ;  /* 0x0000000b03007c0c */ /* 0x000fe40008746670 */
[----:B------:R-:W-:-:S05]  /*0650*/  IADD3 R23, PT, PT, R23, UR11, RZ ;  /* 0x0000000b17177c10 */ /* 0x000fca000fffe0ff */
[----:B------:R-:W-:Y:S02]  /*0660*/  IMAD.WIDE R10, R23, 0x2, R10 ;  /* 0x00000002170a7825 */ /* 0x000fe400078e020a */
[----:B------:R-:W4:Y:S04]  /*0670*/  @!P3 LDG.E.U16 R23, desc[UR12][R12.64+0x6] ;  /* 0x0000060c0c17b981 */ /* 0x000f28000c1e1500 */
[----:B------:R-:W5:Y:S01]  /*0680*/  @!P2 LDG.E.U16 R49, desc[UR12][R10.64] ;  /* 0x0000000c0a31a981 */ /* 0x000f62000c1e1500 */
[----:B---3--:R-:W-:Y:S01]  /*0690*/  @!P5 HADD2.F32 R22, -RZ, R48.H0_H0 ;  /* 0x20000030ff16d230 */ /* 0x008fe20000004100 */
[----:B------:R-:W-:Y:S01]  /*06a0*/  ISETP.GE.OR P5, PT, R24, UR11, P0 ;  /* 0x0000000b18007c0c */ /* 0x000fe200087a6670 */
[----:B--2---:R-:W-:Y:S01]  /*06b0*/  @!P1 HADD2.F32 R8, -RZ, R9.H0_H0 ;  /* 0x20000009ff089230 */ /* 0x004fe20000004100 */
[----:B------:R-:W-:-:S02]  /*06c0*/  IADD3 R9, PT, PT, R3, 0x1, RZ ;  /* 0x0000000103097810 */ /* 0x000fc40007ffe0ff */
[----:B------:R-:W-:Y:S02]  /*06d0*/  ISETP.GE.OR P1, PT, R21, UR9, P6 ;  /* 0x0000000915007c0c */ /* 0x000fe4000b726670 */
[----:B------:R-:W-:Y:S02]  /*06e0*/  ISETP.GE.OR P6, PT, R9, UR11, P0 ;  /* 0x0000000b09007c0c */ /* 0x000fe400087c6670 */
[----:B------:R-:W-:Y:S01]  /*06f0*/  ISETP.GE.OR P0, PT, R35, UR11, P0 ;  /* 0x0000000b23007c0c */ /* 0x000fe20008706670 */
[----:B------:R-:W2:Y:S04]  /*0700*/  @!P4 LDG.E.U16 R9, desc[UR12][R12.64+0x2] ;  /* 0x0000020c0c09c981 */ /* 0x000ea8000c1e1500 */
[----:B------:R-:W3:Y:S04]  /*0710*/  @!P5 LDG.E.U16 R35, desc[UR12][R10.64+0x4] ;  /* 0x0000040c0a23d981 */ /* 0x000ee8000c1e1500 */
[----:B------:R0:W3:Y:S04]  /*0720*/  @!P1 LDG.E.U16 R21, desc[UR12][R12.64+0x4] ;  /* 0x0000040c0c159981 */ /* 0x0000e8000c1e1500 */
[----:B------:R-:W3:Y:S04]  /*0730*/  @!P6 LDG.E.U16 R24, desc[UR12][R10.64+0x2] ;  /* 0x0000020c0a18e981 */ /* 0x000ee8000c1e1500 */
[----:B------:R1:W3:Y:S01]  /*0740*/  @!P0 LDG.E.U16 R48, desc[UR12][R10.64+0x6] ;  /* 0x0000060c0a308981 */ /* 0x0002e2000c1e1500 */
[----:B------:R-:W4:Y:S01]  /*0750*/  S2UR UR8, SR_CgaCtaId ;  /* 0x00000000000879c3 */ /* 0x000f220000008800 */
[----:B------:R-:W-:Y:S01]  /*0760*/  UMOV UR7, 0x400 ;  /* 0x0000040000077882 */ /* 0x000fe20000000000 */
[----:B------:R-:W-:Y:S01]  /*0770*/  UMOV UR6, 0x400 ;  /* 0x0000040000067882 */ /* 0x000fe20000000000 */
[----:B------:R-:W-:Y:S01]  /*0780*/  UIADD3 UR7, UPT, UPT, UR7, 0x1000, URZ ;  /* 0x0000100007077890 */ /* 0x000fe2000fffe0ff */
[----:B0-----:R-:W-:Y:S01]  /*0790*/  CS2R R12, SRZ ;  /* 0x00000000000c7805 */ /* 0x001fe2000001ff00 */
[----:B----4-:R-:W-:-:S02]  /*07a0*/  ULEA UR6, UR8, UR6, 0x18 ;  /* 0x0000000608067291 */ /* 0x010fc4000f8ec0ff */
[----:B------:R-:W-:-:S04]  /*07b0*/  ULEA UR7, UR8, UR7, 0x18 ;  /* 0x0000000708077291 */ /* 0x000fc8000f8ec0ff */
[C---:B------:R-:W-:Y:S02]  /*07c0*/  LEA R25, R15.reuse, UR6, 0x2 ;  /* 0x000000060f197c11 */ /* 0x040fe4000f8e10ff */
[----:B------:R-:W-:Y:S02]  /*07d0*/  LEA R15, R15, UR7, 0x7 ;  /* 0x000000070f0f7c11 */ /* 0x000fe4000f8e38ff */
[C---:B------:R-:W-:Y:S02]  /*07e0*/  LEA R25, R2.reuse, R25, 0x7 ;  /* 0x0000001902197211 */ /* 0x040fe400078e38ff */
[----:B------:R-:W-:-:S03]  /*07f0*/  LEA R15, R2, R15, 0x2 ;  /* 0x0000000f020f7211 */ /* 0x000fc600078e10ff */
[----:B------:R0:W-:Y:S01]  /*0800*/  STS [R25], R50 ;  /* 0x0000003219007388 */ /* 0x0001e20000000800 */
[----:B-----5:R-:W-:-:S03]  /*0810*/  @!P2 HADD2.F32 R12, -RZ, R49.H0_H0 ;  /* 0x20000031ff0ca230 */ /* 0x020fc60000004100 */
[----:B------:R-:W-:Y:S01]  /*0820*/  STS [R15], R32 ;  /* 0x000000200f007388 */ /* 0x000fe20000000800 */
[----:B0-----:R-:W-:-:S03]  /*0830*/  MOV R50, RZ ;  /* 0x000000ff00327202 */ /* 0x001fc60000000f00 */
[----:B------:R0:W-:Y:S01]  /*0840*/  STS [R25+0x80], R26 ;  /* 0x0000801a19007388 */ /* 0x0001e20000000800 */
[----:B-1----:R-:W-:-:S03]  /*0850*/  CS2R R10, SRZ ;  /* 0x00000000000a7805 */ /* 0x002fc6000001ff00 */
[----:B------:R4:W-:Y:S04]  /*0860*/  STS [R15+0x4], R33 ;  /* 0x000004210f007388 */ /* 0x0009e80000000800 */
[----:B------:R4:W-:Y:S04]  /*0870*/  STS [R25+0x100], R27 ;  /* 0x0001001b19007388 */ /* 0x0009e80000000800 */
[----:B------:R4:W-:Y:S01]  /*0880*/  STS [R15+0x8], R34 ;  /* 0x000008220f007388 */ /* 0x0009e20000000800 */
[----:B0-----:R-:W-:-:S03]  /*0890*/  MOV R26, RZ ;  /* 0x000000ff001a7202 */ /* 0x001fc60000000f00 */
[----:B------:R4:W-:Y:S01]  /*08a0*/  STS [R25+0x180], R31 ;  /* 0x0001801f19007388 */ /* 0x0009e20000000800 */
[----:B------:R-:W-:-:S03]  /*08b0*/  @!P3 HADD2.F32 R26, -RZ, R23.H0_H0 ;  /* 0x20000017ff1ab230 */ /* 0x000fc60000004100 */
[----:B------:R4:W-:Y:S04]  /*08c0*/  STS [R15+0xc], R8 ;  /* 0x00000c080f007388 */ /* 0x0009e80000000800 */
[----:B------:R4:W-:Y:S04]  /*08d0*/  STS [R25+0x4], R22 ;  /* 0x0000041619007388 */ /* 0x0009e80000000800 */
[----:B------:R4:W-:Y:S01]  /*08e0*/  STS [R15+0x80], R12 ;  /* 0x0000800c0f007388 */ /* 0x0009e20000000800 */
[----:B------:R-:W-:-:S04]  /*08f0*/  UIADD3 UR5, UPT, UPT, UR5, 0x2, URZ ;  /* 0x0000000205057890 */ /* 0x000fc8000fffe0ff */
[----:B------:R-:W-:Y:S01]  /*0900*/  UISETP.NE.AND UP0, UPT, UR5, 0x8, UPT ;  /* 0x000000080500788c */ /* 0x000fe2000bf05270 */
[----:B--2---:R-:W-:Y:S02]  /*0910*/  @!P4 HADD2.F32 R50, -RZ, R9.H0_H0 ;  /* 0x20000009ff32c230 */ /* 0x004fe40000004100 */
[----:B------:R-:W-:Y:S02]  /*0920*/  HFMA2 R9, -RZ, RZ, 0, 0 ;  /* 0x00000000ff097431 */ /* 0x000fe400000001ff */
[----:B---3--:R-:W-:Y:S01]  /*0930*/  @!P5 HADD2.F32 R11, -RZ, R35.H0_H0 ;  /* 0x20000023ff0bd230 */ /* 0x008fe20000004100 */
[----:B------:R4:W-:Y:S01]  /*0940*/  STS [R25+0x84], R50 ;  /* 0x0000843219007388 */ /* 0x0009e20000000800 */
[----:B------:R-:W-:Y:S02]  /*0950*/  @!P1 HADD2.F32 R10, -RZ, R21.H0_H0 ;  /* 0x20000015ff0a9230 */ /* 0x000fe40000004100 */
[----:B------:R-:W-:Y:S02]  /*0960*/  @!P6 HADD2.F32 R9, -RZ, R24.H0_H0 ;  /* 0x20000018ff09e230 */ /* 0x000fe40000004100 */
[----:B------:R-:W-:-:S03]  /*0970*/  @!P0 HADD2.F32 R13, -RZ, R48.H0_H0 ;  /* 0x20000030ff0d8230 */ /* 0x000fc60000004100 */
[----:B------:R4:W-:Y:S04]  /*0980*/  STS [R15+0x84], R9 ;  /* 0x000084090f007388 */ /* 0x0009e80000000800 */
[----:B------:R4:W-:Y:S04]  /*0990*/  STS [R25+0x104], R10 ;  /* 0x0001040a19007388 */ /* 0x0009e80000000800 */
[----:B------:R4:W-:Y:S04]  /*09a0*/  STS [R15+0x88], R11 ;  /* 0x0000880b0f007388 */ /* 0x0009e80000000800 */
[----:B------:R4:W-:Y:S04]  /*09b0*/  STS [R25+0x184], R26 ;  /* 0x0001841a19007388 */ /* 0x0009e80000000800 */
[----:B------:R4:W-:Y:S01]  /*09c0*/  STS [R15+0x8c], R13 ;  /* 0x00008c0d0f007388 */ /* 0x0009e20000000800 */
[----:B------:R-:W-:Y:S05]  /*09d0*/  BRA.U UP0, `(.L_x_1) ;  /* 0xfffffff900207547 */ /* 0x000fea000b83ffff */
[----:B------:R-:W-:Y:S06]  /*09e0*/  BAR.SYNC.DEFER_BLOCKING 0x0 ;  /* 0x0000000000007b1d */ /* 0x000fec0000010000 */
[----:B------:R-:W-:-:S05]  /*09f0*/  UMOV UR5, URZ ;  /* 0x000000ff00057c82 */ /* 0x000fca0008000000 */
.L_x_2:
[----:B------:R-:W-:Y:S02]  /*0a00*/  ULEA UR8, UR5, UR7, 0x7 ;  /* 0x0000000705087291 */ /* 0x000fe4000f8e38ff */
[----:B------:R-:W-:-:S04]  /*0a10*/  ULEA UR10, UR5, UR6, 0x7 ;  /* 0x00000006050a7291 */ /* 0x000fc8000f8e38ff */
[----:B------:R-:W-:Y:S01]  /*0a20*/  LEA R48, R2, UR8, 0x2 ;  /* 0x0000000802307c11 */ /* 0x000fe2000f8e10ff */
[----:B------:R-:W-:Y:S01]  /*0a30*/  UIADD3 UR8, UPT, UPT, UR5, 0x1, URZ ;  /* 0x0000000105087890 */ /* 0x000fe2000fffe0ff */
[----:B------:R-:W-:-:S03]  /*0a40*/  LEA R21, R0, UR10, 0x2 ;  /* 0x0000000a00157c11 */ /* 0x000fc6000f8e10ff */
[----:B------:R-:W-:Y:S01]  /*0a50*/  ULEA UR10, UR8, UR7, 0x7 ;  /* 0x00000007080a7291 */ /* 0x000fe2000f8e38ff */
[----:B----4-:R-:W-:Y:S01]  /*0a60*/  LDS.128 R48, [R48] ;  /* 0x0000000030307984 */ /* 0x010fe20000000c00 */
[----:B------:R-:W-:-:S03]  /*0a70*/  ULEA UR8, UR8, UR6, 0x7 ;  /* 0x0000000608087291 */ /* 0x000fc6000f8e38ff */
[----:B------:R-:W0:Y:S01]  /*0a80*/  LDS.128 R12, [R21] ;  /* 0x00000000150c7984 */ /* 0x000e220000000c00 */
[----:B------:R-:W-:Y:S02]  /*0a90*/  LEA R24, R2, UR10, 0x2 ;  /* 0x0000000a02187c11 */ /* 0x000fe4000f8e10ff */
[----:B------:R-:W-:Y:S01]  /*0aa0*/  LEA R31, R0, UR8, 0x2 ;  /* 0x00000008001f7c11 */ /* 0x000fe2000f8e10ff */
[----:B------:R-:W1:Y:S01]  /*0ab0*/  LDS.128 R8, [R21+0x10] ;  /* 0x0000100015087984 */ /* 0x000e620000000c00 */
[----:B------:R-:W-:-:S03]  /*0ac0*/  UIADD3 UR8, UPT, UPT, UR5, 0x2, URZ ;  /* 0x0000000205087890 */ /* 0x000fc6000fffe0ff */
[----:B------:R-:W-:Y:S01]  /*0ad0*/  LDS.128 R24, [R24] ;  /* 0x0000000018187984 */ /* 0x000fe20000000c00 */
[----:B------:R-:W-:Y:S02]  /*0ae0*/  ULEA UR10, UR8, UR7, 0x7 ;  /* 0x00000007080a7291 */ /* 0x000fe4000f8e38ff */
[----:B------:R-:W-:Y:S01]  /*0af0*/  ULEA UR8, UR8, UR6, 0x7 ;  /* 0x0000000608087291 */ /* 0x000fe2000f8e38ff */
[----:B0-----:R-:W-:Y:S01]  /*0b00*/  FFMA R32, R12, R51, R20 ;  /* 0x000000330c207223 */ /* 0x001fe20000000014 */
[-C--:B------:R-:W-:Y:S01]  /*0b10*/  FFMA R33, R48, R13.reuse, R40 ;  /* 0x0000000d30217223 */ /* 0x080fe20000000028 */
[----:B------:R-:W0:Y:S01]  /*0b20*/  LDS.128 R20, [R31] ;  /* 0x000000001f147984 */ /* 0x000e220000000c00 */
[-C--:B------:R-:W-:Y:S01]  /*0b30*/  FFMA R34, R49, R13.reuse, R36 ;  /* 0x0000000d31227223 */ /* 0x080fe20000000024 */
[----:B------:R-:W-:Y:S01]  /*0b40*/  FFMA R16, R12, R50, R16 ;  /* 0x000000320c107223 */ /* 0x000fe20000000010 */
[CC--:B------:R-:W-:Y:S01]  /*0b50*/  FFMA R35, R50.reuse, R13.reuse, R28 ;  /* 0x0000000d32237223 */ /* 0x0c0fe2000000001c */
[C---:B------:R-:W-:Y:S01]  /*0b60*/  FFMA R36, R51.reuse, R13, R29 ;  /* 0x0000000d33247223 */ /* 0x040fe2000000001d */
[CC--:B------:R-:W-:Y:S01]  /*0b70*/  FFMA R39, R50.reuse, R14.reuse, R39 ;  /* 0x0000000e32277223 */ /* 0x0c0fe20000000027 */
[C---:B------:R-:W-:Y:S01]  /*0b80*/  FFMA R40, R51.reuse, R14, R30 ;  /* 0x0000000e33287223 */ /* 0x040fe2000000001e */
[----:B------:R-:W-:Y:S01]  /*0b90*/  FFMA R6, R50, R15, R6 ;  /* 0x0000000f32067223 */ /* 0x000fe20000000006 */
[----:B-1----:R-:W-:Y:S01]  /*0ba0*/  FFMA R56, R8, R50, R56 ;  /* 0x0000003208387223 */ /* 0x002fe20000000038 */
[C---:B------:R-:W-:Y:S01]  /*0bb0*/  FFMA R52, R50.reuse, R9, R52 ;  /* 0x0000000932347223 */ /* 0x040fe20000000034 */
[-C--:B------:R-:W-:Y:S01]  /*0bc0*/  FFMA R46, R50, R10.reuse, R46 ;  /* 0x0000000a322e7223 */ /* 0x080fe2000000002e */
[C---:B------:R-:W-:Y:S01]  /*0bd0*/  FFMA R7, R51.reuse, R15, R7 ;  /* 0x0000000f33077223 */ /* 0x040fe20000000007 */
[----:B------:R-:W-:Y:S01]  /*0be0*/  FFMA R55, R8, R51, R55 ;  /* 0x0000003308377223 */ /* 0x000fe20000000037 */
[----:B------:R-:W1:Y:S01]  /*0bf0*/  LDS.128 R28, [R31+0x10] ;  /* 0x000010001f1c7984 */ /* 0x000e620000000c00 */
[C---:B------:R-:W-:Y:S01]  /*0c00*/  FFMA R57, R51.reuse, R9, R57 ;  /* 0x0000000933397223 */ /* 0x040fe20000000039 */
[C---:B------:R-:W-:Y:S01]  /*0c10*/  FFMA R47, R51.reuse, R10, R47 ;  /* 0x0000000a332f7223 */ /* 0x040fe2000000002f */
[-C--:B------:R-:W-:Y:S01]  /*0c20*/  FFMA R50, R50, R11.reuse, R17 ;  /* 0x0000000b32327223 */ /* 0x080fe20000000011 */
[----:B------:R-:W-:Y:S01]  /*0c30*/  FFMA R51, R51, R11, R60 ;  /* 0x0000000b33337223 */ /* 0x000fe2000000003c */
[----:B------:R-:W-:Y:S01]  /*0c40*/  LEA R17, R2, UR10, 0x2 ;  /* 0x0000000a02117c11 */ /* 0x000fe2000f8e10ff */
[----:B------:R-:W-:Y:S01]  /*0c50*/  FFMA R42, R48, R12, R42 ;  /* 0x0000000c302a7223 */ /* 0x000fe2000000002a */
[----:B------:R-:W-:Y:S01]  /*0c60*/  LEA R60, R0, UR8, 0x2 ;  /* 0x00000008003c7c11 */ /* 0x000fe2000f8e10ff */
[----:B------:R-:W-:Y:S01]  /*0c70*/  FFMA R43, R12, R49, R43 ;  /* 0x000000310c2b7223 */ /* 0x000fe2000000002b */
[CC--:B------:R-:W-:Y:S01]  /*0c80*/  FFMA R37, R48.reuse, R14.reuse, R37 ;  /* 0x0000000e30257223 */ /* 0x0c0fe20000000025 */
[C---:B------:R-:W-:Y:S01]  /*0c90*/  FFMA R38, R49.reuse, R14, R38 ;  /* 0x0000000e31267223 */ /* 0x040fe20000000026 */
[CC--:B------:R-:W-:Y:S01]  /*0ca0*/  FFMA R41, R48.reuse, R15.reuse, R41 ;  /* 0x0000000f30297223 */ /* 0x0c0fe20000000029 */
[C---:B------:R-:W-:Y:S01]  /*0cb0*/  FFMA R5, R49.reuse, R15, R5 ;  /* 0x0000000f31057223 */ /* 0x040fe20000000005 */
[----:B------:R-:W-:Y:S01]  /*0cc0*/  FFMA R59, R48, R8, R59 ;  /* 0x00000008303b7223 */ /* 0x000fe2000000003b */
[----:B------:R-:W-:Y:S01]  /*0cd0*/  FFMA R58, R8, R49, R58 ;  /* 0x00000031083a7223 */ /* 0x000fe2000000003a */
[CC--:B------:R-:W-:Y:S01]  /*0ce0*/  FFMA R54, R48.reuse, R9.reuse, R54 ;  /* 0x0000000930367223 */ /* 0x0c0fe20000000036 */
[C---:B------:R-:W-:Y:S01]  /*0cf0*/  FFMA R53, R49.reuse, R9, R53 ;  /* 0x0000000931357223 */ /* 0x040fe20000000035 */
[CC--:B------:R-:W-:Y:S01]  /*0d00*/  FFMA R44, R48.reuse, R10.reuse, R44 ;  /* 0x0000000a302c7223 */ /* 0x0c0fe2000000002c */
[C---:B------:R-:W-:Y:S01]  /*0d10*/  FFMA R45, R49.reuse, R10, R45 ;  /* 0x0000000a312d7223 */ /* 0x040fe2000000002d */
[-C--:B------:R-:W-:Y:S01]  /*0d20*/  FFMA R48, R48, R11.reuse, R19 ;  /* 0x0000000b30307223 */ /* 0x080fe20000000013 */
[----:B------:R-:W-:Y:S01]  /*0d30*/  FFMA R49, R49, R11, R18 ;  /* 0x0000000b31317223 */ /* 0x000fe20000000012 */
[----:B------:R-:W-:Y:S01]  /*0d40*/  LDS.128 R12, [R60] ;  /* 0x000000003c0c7984 */ /* 0x000fe20000000c00 */
[----:B------:R-:W-:-:S02]  /*0d50*/  UIADD3 UR8, UPT, UPT, UR5, 0x3, URZ ;  /* 0x0000000305087890 */ /* 0x000fc4000fffe0ff */
[----:B------:R-:W-:Y:S02]  /*0d60*/  UIADD3 UR5, UPT, UPT, UR5, 0x4, URZ ;  /* 0x0000000405057890 */ /* 0x000fe4000fffe0ff */
[----:B------:R-:W-:Y:S01]  /*0d70*/  ULEA UR10, UR8, UR7, 0x7 ;  /* 0x00000007080a7291 */ /* 0x000fe2000f8e38ff */
[----:B0-----:R-:W-:Y:S01]  /*0d80*/  FFMA R11, R20, R26, R16 ;  /* 0x0000001a140b7223 */ /* 0x001fe20000000010 */
[----:B------:R-:W-:Y:S01]  /*0d90*/  ULEA UR8, UR8, UR6, 0x7 ;  /* 0x0000000608087291 */ /* 0x000fe2000f8e38ff */
[----:B------:R-:W0:Y:S01]  /*0da0*/  LDS.128 R16, [R17] ;  /* 0x0000000011107984 */ /* 0x000e220000000c00 */
[----:B------:R-:W-:Y:S01]  /*0db0*/  FFMA R42, R24, R20, R42 ;  /* 0x00000014182a7223 */ /* 0x000fe2000000002a */
[C---:B------:R-:W-:Y:S01]  /*0dc0*/  FFMA R43, R20.reuse, R25, R43 ;  /* 0x00000019142b7223 */ /* 0x040fe2000000002b */
[----:B------:R-:W-:Y:S01]  /*0dd0*/  FFMA R32, R20, R27, R32 ;  /* 0x0000001b14207223 */ /* 0x000fe20000000020 */
[-C--:B------:R-:W-:Y:S01]  /*0de0*/  FFMA R33, R24, R21.reuse, R33 ;  /* 0x0000001518217223 */ /* 0x080fe20000000021 */
[-C--:B------:R-:W-:Y:S01]  /*0df0*/  FFMA R34, R25, R21.reuse, R34 ;  /* 0x0000001519227223 */ /* 0x080fe20000000022 */
[-C--:B------:R-:W-:Y:S01]  /*0e00*/  FFMA R35, R26, R21.reuse, R35 ;  /* 0x000000151a237223 */ /* 0x080fe20000000023 */
        /* <DEDUP_REMOVED lines=9> */
[C---:B-1----:R-:W-:Y:S01]  /*0ea0*/  FFMA R8, R24.reuse, R28, R59 ;  /* 0x0000001c18087223 */ /* 0x042fe2000000003b */
[C---:B------:R-:W-:Y:S01]  /*0eb0*/  FFMA R54, R24.reuse, R29, R54 ;  /* 0x0000001d18367223 */ /* 0x040fe20000000036 */
[C---:B------:R-:W-:Y:S01]  /*0ec0*/  FFMA R44, R24.reuse, R30, R44 ;  /* 0x0000001e182c7223 */ /* 0x040fe2000000002c */
[----:B------:R-:W-:Y:S01]  /*0ed0*/  FFMA R48, R24, R31, R48 ;  /* 0x0000001f18307223 */ /* 0x000fe20000000030 */
[----:B------:R1:W2:Y:S01]  /*0ee0*/  LDS.128 R20, [R60+0x10] ;  /* 0x000010003c147984 */ /* 0x0002a20000000c00 */
[----:B------:R-:W-:Y:S01]  /*0ef0*/  LEA R24, R2, UR10, 0x2 ;  /* 0x0000000a02187c11 */ /* 0x000fe2000f8e10ff */
[C---:B------:R-:W-:Y:S01]  /*0f00*/  FFMA R9, R28.reuse, R25, R58 ;  /* 0x000000191c097223 */ /* 0x040fe2000000003a */
[C---:B------:R-:W-:Y:S01]  /*0f10*/  FFMA R10, R28.reuse, R26, R56 ;  /* 0x0000001a1c0a7223 */ /* 0x040fe20000000038 */
[----:B------:R-:W-:Y:S01]  /*0f20*/  FFMA R55, R28, R27, R55 ;  /* 0x0000001b1c377223 */ /* 0x000fe20000000037 */
[-C--:B------:R-:W-:Y:S01]  /*0f30*/  FFMA R53, R25, R29.reuse, R53 ;  /* 0x0000001d19357223 */ /* 0x080fe20000000035 */
[-C--:B------:R-:W-:Y:S01]  /*0f40*/  FFMA R52, R26, R29.reuse, R52 ;  /* 0x0000001d1a347223 */ /* 0x080fe20000000034 */
[----:B------:R-:W-:Y:S01]  /*0f50*/  FFMA R57, R27, R29, R57 ;  /* 0x0000001d1b397223 */ /* 0x000fe20000000039 */
[----:B-1----:R-:W-:Y:S01]  /*0f60*/  LEA R60, R0, UR8, 0x2 ;  /* 0x00000008003c7c11 */ /* 0x002fe2000f8e10ff */
[-C--:B------:R-:W-:Y:S01]  /*0f70*/  FFMA R45, R25, R30.reuse, R45 ;  /* 0x0000001e192d7223 */ /* 0x080fe2000000002d */
[CC--:B------:R-:W-:Y:S01]  /*0f80*/  FFMA R46, R26.reuse, R30.reuse, R46 ;  /* 0x0000001e1a2e7223 */ /* 0x0c0fe2000000002e */
[----:B------:R-:W-:Y:S01]  /*0f90*/  FFMA R47, R27, R30, R47 ;  /* 0x0000001e1b2f7223 */ /* 0x000fe2000000002f */
[-C--:B------:R-:W-:Y:S01]  /*0fa0*/  FFMA R49, R25, R31.reuse, R49 ;  /* 0x0000001f19317223 */ /* 0x080fe20000000031 */
[-C--:B------:R-:W-:Y:S01]  /*0fb0*/  FFMA R50, R26, R31.reuse, R50 ;  /* 0x0000001f1a327223 */ /* 0x080fe20000000032 */
[----:B------:R-:W-:Y:S01]  /*0fc0*/  FFMA R51, R27, R31, R51 ;  /* 0x0000001f1b337223 */ /* 0x000fe20000000033 */
[----:B------:R-:W-:Y:S01]  /*0fd0*/  UISETP.NE.AND UP0, UPT, UR5, 0x20, UPT ;  /* 0x000000200500788c */ /* 0x000fe2000bf05270 */
[----:B------:R-:W-:Y:S01]  /*0fe0*/  LDS.128 R24, [R24] ;  /* 0x0000000018187984 */ /* 0x000fe20000000c00 */
[----:B0-----:R-:W-:Y:S01]  /*0ff0*/  FFMA R42, R16, R12, R42 ;  /* 0x0000000c102a7223 */ /* 0x001fe2000000002a */
[----:B------:R-:W-:-:S02]  /*1000*/  FFMA R43, R12, R17, R43 ;  /* 0x000000110c2b7223 */ /* 0x000fc4000000002b */
[----:B------:R-:W0:Y:S01]  /*1010*/  LDS.128 R28, [R60] ;  /* 0x000000003c1c7984 */ /* 0x000e220000000c00 */
[C---:B------:R-:W-:Y:S01]  /*1020*/  FFMA R11, R12.reuse, R18, R11 ;  /* 0x000000120c0b7223 */ /* 0x040fe2000000000b */
[----:B------:R-:W-:Y:S01]  /*1030*/  FFMA R59, R12, R19, R32 ;  /* 0x000000130c3b7223 */ /* 0x000fe20000000020 */
[-C--:B------:R-:W-:Y:S01]  /*1040*/  FFMA R58, R16, R13.reuse, R33 ;  /* 0x0000000d103a7223 */ /* 0x080fe20000000021 */
[CC--:B------:R-:W-:Y:S01]  /*1050*/  FFMA R56, R17.reuse, R13.reuse, R34 ;  /* 0x0000000d11387223 */ /* 0x0c0fe20000000022 */
[-C--:B------:R-:W-:Y:S01]  /*1060*/  FFMA R12, R18, R13.reuse, R35 ;  /* 0x0000000d120c7223 */ /* 0x080fe20000000023 */
[-C--:B------:R-:W-:Y:S01]  /*1070*/  FFMA R37, R16, R14.reuse, R37 ;  /* 0x0000000e10257223 */ /* 0x080fe20000000025 */
[----:B------:R-:W1:Y:S01]  /*1080*/  LDS.128 R32, [R60+0x10] ;  /* 0x000010003c207984 */ /* 0x000e620000000c00 */
[-C--:B------:R-:W-:Y:S01]  /*1090*/  FFMA R38, R17, R14.reuse, R38 ;  /* 0x0000000e11267223 */ /* 0x080fe20000000026 */
[-C--:B------:R-:W-:Y:S01]  /*10a0*/  FFMA R39, R18, R14.reuse, R39 ;  /* 0x0000000e12277223 */ /* 0x080fe20000000027 */
[C---:B------:R-:W-:Y:S01]  /*10b0*/  FFMA R13, R19.reuse, R13, R36 ;  /* 0x0000000d130d7223 */ /* 0x040fe20000000024 */
[----:B------:R-:W-:Y:S01]  /*10c0*/  FFMA R14, R19, R14, R40 ;  /* 0x0000000e130e7223 */ /* 0x000fe20000000028 */
[-C--:B------:R-:W-:Y:S01]  /*10d0*/  FFMA R41, R16, R15.reuse, R41 ;  /* 0x0000000f10297223 */ /* 0x080fe20000000029 */
[-C--:B------:R-:W-:Y:S01]  /*10e0*/  FFMA R5, R17, R15.reuse, R5 ;  /* 0x0000000f11057223 */ /* 0x080fe20000000005 */
[-C--:B------:R-:W-:Y:S01]  /*10f0*/  FFMA R6, R18, R15.reuse, R6 ;  /* 0x0000000f12067223 */ /* 0x080fe20000000006 */
[----:B------:R-:W-:Y:S01]  /*1100*/  FFMA R7, R19, R15, R7 ;  /* 0x0000000f13077223 */ /* 0x000fe20000000007 */
[----:B--2---:R-:W-:Y:S01]  /*1110*/  FFMA R8, R16, R20, R8 ;  /* 0x0000001410087223 */ /* 0x004fe20000000008 */
[C---:B------:R-:W-:Y:S01]  /*1120*/  FFMA R9, R20.reuse, R17, R9 ;  /* 0x0000001114097223 */ /* 0x040fe20000000009 */
        /* <DEDUP_REMOVED lines=14> */
[----:B0-----:R-:W-:Y:S01]  /*1210*/  FFMA R42, R24, R28, R42 ;  /* 0x0000001c182a7223 */ /* 0x001fe2000000002a */
[C---:B------:R-:W-:Y:S01]  /*1220*/  FFMA R43, R28.reuse, R25, R43 ;  /* 0x000000191c2b7223 */ /* 0x040fe2000000002b */
[C---:B------:R-:W-:Y:S01]  /*1230*/  FFMA R16, R28.reuse, R26, R11 ;  /* 0x0000001a1c107223 */ /* 0x040fe2000000000b */
[----:B------:R-:W-:Y:S01]  /*1240*/  FFMA R20, R28, R27, R59 ;  /* 0x0000001b1c147223 */ /* 0x000fe2000000003b */
[-C--:B------:R-:W-:Y:S01]  /*1250*/  FFMA R40, R24, R29.reuse, R58 ;  /* 0x0000001d18287223 */ /* 0x080fe2000000003a */
[CC--:B------:R-:W-:Y:S01]  /*1260*/  FFMA R36, R25.reuse, R29.reuse, R56 ;  /* 0x0000001d19247223 */ /* 0x0c0fe20000000038 */
[-C--:B------:R-:W-:Y:S01]  /*1270*/  FFMA R28, R26, R29.reuse, R12 ;  /* 0x0000001d1a1c7223 */ /* 0x080fe2000000000c */
[-C--:B------:R-:W-:Y:S01]  /*1280*/  FFMA R37, R24, R30.reuse, R37 ;  /* 0x0000001e18257223 */ /* 0x080fe20000000025 */
        /* <DEDUP_REMOVED lines=8> */
[----:B-1----:R-:W-:Y:S01]  /*1310*/  FFMA R59, R24, R32, R8 ;  /* 0x00000020183b7223 */ /* 0x002fe20000000008 */
        /* <DEDUP_REMOVED lines=15> */
[----:B------:R-:W-:Y:S06]  /*1410*/  BRA.U UP0, `(.L_x_2) ;  /* 0xfffffff500787547 */ /* 0x000fec000b83ffff */
[----:B------:R-:W-:Y:S01]  /*1420*/  BAR.SYNC.DEFER_BLOCKING 0x0 ;  /* 0x0000000000007b1d */ /* 0x000fe20000010000 */
[----:B------:R-:W-:Y:S02]  /*1430*/  UIADD3 UR5, UPT, UPT, UR9, 0x1f, URZ ;  /* 0x0000001f09057890 */ /* 0x000fe4000fffe0ff */
[----:B------:R-:W-:Y:S02]  /*1440*/  UIADD3 UR4, UPT, UPT, UR4, 0x1, URZ ;  /* 0x0000000104047890 */ /* 0x000fe4000fffe0ff */
[----:B------:R-:W-:-:S04]  /*1450*/  USHF.R.U32.HI UR5, URZ, 0x5, UR5 ;  /* 0x00000005ff057899 */ /* 0x000fc80008011605 */
[----:B------:R-:W-:-:S09]  /*1460*/  UISETP.NE.AND UP0, UPT, UR4, UR5, UPT ;  /* 0x000000050400728c */ /* 0x000fd2000bf05270 */
[----:B------:R-:W-:Y:S05]  /*1470*/  BRA.U UP0, `(.L_x_3) ;  /* 0xffffffed00647547 */ /* 0x000fea000b83ffff */
.L_x_0:
[----:B------:R-:W0:Y:S02]  /*1480*/  LDC.64 R8, c[0x0][0x398] ;  /* 0x0000e600ff087b82 */ /* 0x000e240000000a00 */
[----:B0-----:R-:W-:-:S04]  /*1490*/  ISETP.GE.AND P0, PT, R3, R9, PT ;  /* 0x000000090300720c */ /* 0x001fc80003f06270 */
[----:B------:R-:W-:-:S13]  /*14a0*/  ISETP.GE.OR P0, PT, R4, R8, P0 ;  /* 0x000000080400720c */ /* 0x000fda0000706670 */
[----:B-1----:R-:W-:Y:S05]  /*14b0*/  @P0 EXIT ;  /* 0x000000000000094d */ /* 0x002fea0003800000 */
[----:B------:R-:W0:Y:S01]  /*14c0*/  LDC.64 R10, c[0x0][0x390] ;  /* 0x0000e400ff0a7b82 */ /* 0x000e220000000a00 */
[----:B------:R-:W-:Y:S01]  /*14d0*/  IMAD R0, R4, R9, R3 ;  /* 0x0000000904007224 */ /* 0x000fe200078e0203 */
[----:B------:R-:W1:Y:S01]  /*14e0*/  LDCU UR4, c[0x0][0x3a8] ;  /* 0x00007500ff0477ac */ /* 0x000e620008000800 */
[----:B------:R-:W2:Y:S02]  /*14f0*/  LDCU UR5, c[0x0][0x3a4] ;  /* 0x00007480ff0577ac */ /* 0x000ea40008000800 */
[----:B0-----:R-:W-:-:S05]  /*1500*/  IMAD.WIDE R12, R0, 0x2, R10 ;  /* 0x00000002000c7825 */ /* 0x001fca00078e020a */
[----:B------:R-:W3:Y:S01]  /*1510*/  LDG.E.U16 R2, desc[UR12][R12.64] ;  /* 0x0000000c0c027981 */ /* 0x000ee2000c1e1500 */
[C---:B------:R-:W-:Y:S01]  /*1520*/  IADD3 R14, PT, PT, R3.reuse, 0x2, RZ ;  /* 0x00000002030e7810 */ /* 0x040fe20007ffe0ff */
[----:B------:R-:W-:Y:S01]  /*1530*/  BSSY.RECONVERGENT B0, `(.L_x_4) ;  /* 0x0000014000007945 */ /* 0x000fe20003800200 */
[----:B------:R-:W-:Y:S02]  /*1540*/  IADD3 R22, PT, PT, R3, 0x3, RZ ;  /* 0x0000000303167810 */ /* 0x000fe40007ffe0ff */
[-C--:B------:R-:W-:Y:S02]  /*1550*/  ISETP.GE.AND P1, PT, R14, R9.reuse, PT ;  /* 0x000000090e00720c */ /* 0x080fe40003f26270 */
[----:B------:R-:W-:Y:S01]  /*1560*/  ISETP.GE.AND P2, PT, R22, R9, PT ;  /* 0x000000091600720c */ /* 0x000fe20003f46270 */
[----:B---3--:R-:W-:-:S05]  /*1570*/  HADD2.F32 R2, -RZ, R2.H0_H0 ;  /* 0x20000002ff027230 */ /* 0x008fca0000004100 */
[----:B-1----:R-:W-:Y:S01]  /*1580*/  FMUL R15, R2, UR4 ;  /* 0x00000004020f7c20 */ /* 0x002fe20008400000 */
[----:B------:R-:W-:Y:S02]  /*1590*/  IADD3 R2, PT, PT, R3, 0x1, RZ ;  /* 0x0000000103027810 */ /* 0x000fe40007ffe0ff */
[----:B------:R-:W-:Y:S01]  /*15a0*/  IADD3 R3, PT, PT, R4, 0x1, RZ ;  /* 0x0000000104037810 */ /* 0x000fe20007ffe0ff */
[----:B--2---:R-:W-:Y:S01]  /*15b0*/  FFMA R15, R42, UR5, R15 ;  /* 0x000000052a0f7c23 */ /* 0x004fe2000800000f */
[----:B------:R-:W-:Y:S02]  /*15c0*/  ISETP.GE.AND P0, PT, R2, R9, PT ;  /* 0x000000090200720c */ /* 0x000fe40003f06270 */
[----:B------:R-:W-:Y:S02]  /*15d0*/  ISETP.GE.AND P3, PT, R3, R8, PT ;  /* 0x000000080300720c */ /* 0x000fe40003f66270 */
[----:B------:R-:W-:-:S05]  /*15e0*/  F2FP.F16.F32.PACK_AB R15, RZ, R15 ;  /* 0x0000000fff0f723e */ /* 0x000fca00000000ff */
[----:B------:R0:W-:Y:S04]  /*15f0*/  STG.E.U16 desc[UR12][R12.64], R15 ;  /* 0x0000000f0c007986 */ /* 0x0001e8000c10150c */
[----:B------:R-:W-:Y:S05]  /*1600*/  @P0 BRA `(.L_x_5) ;  /* 0x0000000000180947 */ /* 0x000fea0003800000 */
[----:B------:R-:W2:Y:S02]  /*1610*/  LDG.E.U16 R2, desc[UR12][R12.64+0x2] ;  /* 0x0000020c0c027981 */ /* 0x000ea4000c1e1500 */
[----:B--2---:R-:W-:-:S05]  /*1620*/  HADD2.F32 R2, -RZ, R2.H0_H0 ;  /* 0x20000002ff027230 */ /* 0x004fca0000004100 */
[----:B------:R-:W-:-:S04]  /*1630*/  FMUL R2, R2, UR4 ;  /* 0x0000000402027c20 */ /* 0x000fc80008400000 */
[----:B------:R-:W-:-:S05]  /*1640*/  FFMA R2, R43, UR5, R2 ;  /* 0x000000052b027c23 */ /* 0x000fca0008000002 */
[----:B------:R-:W-:-:S05]  /*1650*/  F2FP.F16.F32.PACK_AB R2, RZ, R2 ;  /* 0x00000002ff02723e */ /* 0x000fca00000000ff */
[----:B------:R1:W-:Y:S02]  /*1660*/  STG.E.U16 desc[UR12][R12.64+0x2], R2 ;  /* 0x000002020c007986 */ /* 0x0003e4000c10150c */
.L_x_5:
[----:B------:R-:W-:Y:S05]  /*1670*/  BSYNC.RECONVERGENT B0 ;  /* 0x0000000000007941 */ /* 0x000fea0003800200 */
.L_x_4:
[----:B------:R-:W-:Y:S04]  /*1680*/  BSSY.RECONVERGENT B0, `(.L_x_6) ;  /* 0x0000008000007945 */ /* 0x000fe80003800200 */
[----:B------:R-:W-:Y:S05]  /*1690*/  @P1 BRA `(.L_x_7) ;  /* 0x0000000000181947 */ /* 0x000fea0003800000 */
[----:B-1----:R-:W2:Y:S02]  /*16a0*/  LDG.E.U16 R2, desc[UR12][R12.64+0x4] ;  /* 0x0000040c0c027981 */ /* 0x002ea4000c1e1500 */
[----:B--2---:R-:W-:-:S05]  /*16b0*/  HADD2.F32 R2, -RZ, R2.H0_H0 ;  /* 0x20000002ff027230 */ /* 0x004fca0000004100 */
[----:B------:R-:W-:-:S04]  /*16c0*/  FMUL R3, R2, UR4 ;  /* 0x0000000402037c20 */ /* 0x000fc80008400000 */
[----:B------:R-:W-:-:S05]  /*16d0*/  FFMA R3, R16, UR5, R3 ;  /* 0x0000000510037c23 */ /* 0x000fca0008000003 */
[----:B------:R-:W-:-:S05]  /*16e0*/  F2FP.F16.F32.PACK_AB R3, RZ, R3 ;  /* 0x00000003ff03723e */ /* 0x000fca00000000ff */
[----:B------:R2:W-:Y:S02]  /*16f0*/  STG.E.U16 desc[UR12][R12.64+0x4], R3 ;  /* 0x000004030c007986 */ /* 0x0005e4000c10150c */
.L_x_7:
[----:B------:R-:W-:Y:S05]  /*1700*/  BSYNC.RECONVERGENT B0 ;  /* 0x0000000000007941 */ /* 0x000fea0003800200 */
.L_x_6:
[----:B------:R-:W-:Y:S04]  /*1710*/  BSSY.RECONVERGENT B0, `(.L_x_8) ;  /* 0x0000008000007945 */ /* 0x000fe80003800200 */
[----:B------:R-:W-:Y:S05]  /*1720*/  @P2 BRA `(.L_x_9) ;  /* 0x0000000000182947 */ /* 0x000fea0003800000 */
[----:B-1----:R-:W3:Y:S02]  /*1730*/  LDG.E.U16 R2, desc[UR12][R12.64+0x6] ;  /* 0x0000060c0c027981 */ /* 0x002ee4000c1e1500 */
[----:B---3--:R-:W-:-:S05]  /*1740*/  HADD2.F32 R2, -RZ, R2.H0_H0 ;  /* 0x20000002ff027230 */ /* 0x008fca0000004100 */
[----:B--2---:R-:W-:-:S04]  /*1750*/  FMUL R3, R2, UR4 ;  /* 0x0000000402037c20 */ /* 0x004fc80008400000 */
[----:B------:R-:W-:-:S05]  /*1760*/  FFMA R3, R20, UR5, R3 ;  /* 0x0000000514037c23 */ /* 0x000fca0008000003 */
[----:B------:R-:W-:-:S05]  /*1770*/  F2FP.F16.F32.PACK_AB R3, RZ, R3 ;  /* 0x00000003ff03723e */ /* 0x000fca00000000ff */
[----:B------:R3:W-:Y:S02]  /*1780*/  STG.E.U16 desc[UR12][R12.64+0x6], R3 ;  /* 0x000006030c007986 */ /* 0x0007e4000c10150c */
.L_x_9:
[----:B------:R-:W-:Y:S05]  /*1790*/  BSYNC.RECONVERGENT B0 ;  /* 0x0000000000007941 */ /* 0x000fea0003800200 */
.L_x_8:
[----:B------:R-:W-:Y:S04]  /*17a0*/  BSSY.RECONVERGENT B0, `(.L_x_10) ;  /* 0x0000022000007945 */ /* 0x000fe80003800200 */
[----:B------:R-:W-:Y:S05]  /*17b0*/  @P3 BRA `(.L_x_11) ;  /* 0x0000000000803947 */ /* 0x000fea0003800000 */
[----:B0123--:R-:W-:-:S05]  /*17c0*/  IMAD.WIDE R12, R9, 0x2, R12 ;  /* 0x00000002090c7825 */ /* 0x00ffca00078e020c */
[----:B------:R-:W2:Y:S01]  /*17d0*/  LDG.E.U16 R2, desc[UR12][R12.64] ;  /* 0x0000000c0c027981 */ /* 0x000ea2000c1e1500 */
[----:B------:R-:W-:Y:S01]  /*17e0*/  BSSY.RECONVERGENT B1, `(.L_x_12) ;  /* 0x000000d000017945 */ /* 0x000fe20003800200 */
[----:B--2---:R-:W-:-:S05]  /*17f0*/  HADD2.F32 R2, -RZ, R2.H0_H0 ;  /* 0x20000002ff027230 */ /* 0x004fca0000004100 */
[----:B------:R-:W-:-:S04]  /*1800*/  FMUL R3, R2, UR4 ;  /* 0x0000000402037c20 */ /* 0x000fc80008400000 */
[----:B------:R-:W-:-:S05]  /*1810*/  FFMA R3, R40, UR5, R3 ;  /* 0x0000000528037c23 */ /* 0x000fca0008000003 */
[----:B------:R-:W-:-:S05]  /*1820*/  F2FP.F16.F32.PACK_AB R3, RZ, R3 ;  /* 0x00000003ff03723e */ /* 0x000fca00000000ff */
[----:B------:R0:W-:Y:S01]  /*1830*/  STG.E.U16 desc[UR12][R12.64], R3 ;  /* 0x000000030c007986 */ /* 0x0001e2000c10150c */
[----:B------:R-:W-:Y:S05]  /*1840*/  @P0 BRA `(.L_x_13) ;  /* 0x0000000000180947 */ /* 0x000fea0003800000 */
[----:B------:R-:W2:Y:S02]  /*1850*/  LDG.E.U16 R2, desc[UR12][R12.64+0x2] ;  /* 0x0000020c0c027981 */ /* 0x000ea4000c1e1500 */
[----:B--2---:R-:W-:-:S05]  /*1860*/  HADD2.F32 R2, -RZ, R2.H0_H0 ;  /* 0x20000002ff027230 */ /* 0x004fca0000004100 */
[----:B0-----:R-:W-:-:S04]  /*1870*/  FMUL R3, R2, UR4 ;  /* 0x0000000402037c20 */ /* 0x001fc80008400000 */
[----:B------:R-:W-:-:S05]  /*1880*/  FFMA R3, R36, UR5, R3 ;  /* 0x0000000524037c23 */ /* 0x000fca0008000003 */
[----:B------:R-:W-:-:S05]  /*1890*/  F2FP.F16.F32.PACK_AB R3, RZ, R3 ;  /* 0x00000003ff03723e */ /* 0x000fca00000000ff */
[----:B------:R1:W-:Y:S02]  /*18a0*/  STG.E.U16 desc[UR12][R12.64+0x2], R3 ;  /* 0x000002030c007986 */ /* 0x0003e4000c10150c */
.L_x_13:
[----:B------:R-:W-:Y:S05]  /*18b0*/  BSYNC.RECONVERGENT B1 ;  /* 0x0000000000017941 */ /* 0x000fea0003800200 */
.L_x_12:
[----:B------:R-:W-:Y:S04]  /*18c0*/  BSSY.RECONVERGENT B1, `(.L_x_14) ;  /* 0x0000008000017945 */ /* 0x000fe80003800200 */
[----:B------:R-:W-:Y:S05]  /*18d0*/  @P1 BRA `(.L_x_15) ;  /* 0x0000000000181947 */ /* 0x000fea0003800000 */
[----:B------:R-:W2:Y:S02]  /*18e0*/  LDG.E.U16 R2, desc[UR12][R12.64+0x4] ;  /* 0x0000040c0c027981 */ /* 0x000ea4000c1e1500 */
[----:B--2---:R-:W-:-:S05]  /*18f0*/  HADD2.F32 R2, -RZ, R2.H0_H0 ;  /* 0x20000002ff027230 */ /* 0x004fca0000004100 */
[----:B01----:R-:W-:-:S04]  /*1900*/  FMUL R3, R2, UR4 ;  /* 0x0000000402037c20 */ /* 0x003fc80008400000 */
[----:B------:R-:W-:-:S05]  /*1910*/  FFMA R3, R28, UR5, R3 ;  /* 0x000000051c037c23 */ /* 0x000fca0008000003 */
[----:B------:R-:W-:-:S05]  /*1920*/  F2FP.F16.F32.PACK_AB R3, RZ, R3 ;  /* 0x00000003ff03723e */ /* 0x000fca00000000ff */
[----:B------:R2:W-:Y:S02]  /*1930*/  STG.E.U16 desc[UR12][R12.64+0x4], R3 ;  /* 0x000004030c007986 */ /* 0x0005e4000c10150c */
.L_x_15:
[----:B------:R-:W-:Y:S05]  /*1940*/  BSYNC.RECONVERGENT B1 ;  /* 0x0000000000017941 */ /* 0x000fea0003800200 */
.L_x_14:
[----:B------:R-:W-:Y:S05]  /*1950*/  @P2 BRA `(.L_x_11) ;  /* 0x0000000000182947 */ /* 0x000fea0003800000 */
[----:B------:R-:W3:Y:S02]  /*1960*/  LDG.E.U16 R2, desc[UR12][R12.64+0x6] ;  /* 0x0000060c0c027981 */ /* 0x000ee4000c1e1500 */
[----:B---3--:R-:W-:-:S05]  /*1970*/  HADD2.F32 R2, -RZ, R2.H0_H0 ;  /* 0x20000002ff027230 */ /* 0x008fca0000004100 */
[----:B------:R-:W-:-:S04]  /*1980*/  FMUL R2, R2, UR4 ;  /* 0x0000000402027c20 */ /* 0x000fc80008400000 */
[----:B------:R-:W-:-:S05]  /*1990*/  FFMA R2, R29, UR5, R2 ;  /* 0x000000051d027c23 */ /* 0x000fca0008000002 */
[----:B------:R-:W-:-:S05]  /*19a0*/  F2FP.F16.F32.PACK_AB R2, RZ, R2 ;  /* 0x00000002ff02723e */ /* 0x000fca00000000ff */
[----:B------:R4:W-:Y:S02]  /*19b0*/  STG.E.U16 desc[UR12][R12.64+0x6], R2 ;  /* 0x000006020c007986 */ /* 0x0009e4000c10150c */
.L_x_11:
[----:B------:R-:W-:Y:S05]  /*19c0*/  BSYNC.RECONVERGENT B0 ;  /* 0x0000000000007941 */ /* 0x000fea0003800200 */
.L_x_10:
[----:B0123--:R-:W-:Y:S01]  /*19d0*/  IADD3 R3, PT, PT, R4, 0x2, RZ ;  /* 0x0000000204037810 */ /* 0x00ffe20007ffe0ff */
[----:B------:R-:W-:Y:S03]  /*19e0*/  BSSY.RECONVERGENT B0, `(.L_x_16) ;  /* 0x0000024000007945 */ /* 0x000fe60003800200 */
[----:B------:R-:W-:-:S13]  /*19f0*/  ISETP.GE.AND P3, PT, R3, R8, PT ;  /* 0x000000080300720c */ /* 0x000fda0003f66270 */
[----:B------:R-:W-:Y:S05]  /*1a00*/  @P3 BRA `(.L_x_17) ;  /* 0x0000000000843947 */ /* 0x000fea0003800000 */
[----:B------:R-:W-:-:S05]  /*1a10*/  LEA R3, R9, R0, 0x1 ;  /* 0x0000000009037211 */ /* 0x000fca00078e08ff */
[----:B----4-:R-:W-:-:S05]  /*1a20*/  IMAD.WIDE R2, R3, 0x2, R10 ;  /* 0x0000000203027825 */ /* 0x010fca00078e020a */
        /* <DEDUP_REMOVED lines=8> */
[----:B0-----:R-:W2:Y:S02]  /*1ab0*/  LDG.E.U16 R12, desc[UR12][R2.64+0x2] ;  /* 0x0000020c020c7981 */ /* 0x001ea4000c1e1500 */
[----:B--2---:R-:W-:-:S05]  /*1ac0*/  HADD2.F32 R12, -RZ, R12.H0_H0 ;  /* 0x2000000cff0c7230 */ /* 0x004fca0000004100 */
[----:B------:R-:W-:-:S04]  /*1ad0*/  FMUL R13, R12, UR4 ;  /* 0x000000040c0d7c20 */ /* 0x000fc80008400000 */
[----:B------:R-:W-:-:S05]  /*1ae0*/  FFMA R13, R38, UR5, R13 ;  /* 0x00000005260d7c23 */ /* 0x000fca000800000d */
[----:B------:R-:W-:-:S05]  /*1af0*/  F2FP.F16.F32.PACK_AB R13, RZ, R13 ;  /* 0x0000000dff0d723e */ /* 0x000fca00000000ff */
[----:B------:R1:W-:Y:S02]  /*1b00*/  STG.E.U16 desc[UR12][R2.64+0x2], R13 ;  /* 0x0000020d02007986 */ /* 0x0003e4000c10150c */
.L_x_19:
[----:B------:R-:W-:Y:S05]  /*1b10*/  BSYNC.RECONVERGENT B1 ;  /* 0x0000000000017941 */ /* 0x000fea0003800200 */
.L_x_18:
[----:B------:R-:W-:Y:S04]  /*1b20*/  BSSY.RECONVERGENT B1, `(.L_x_20) ;  /* 0x0000008000017945 */ /* 0x000fe80003800200 */
[----:B------:R-:W-:Y:S05]  /*1b30*/  @P1 BRA `(.L_x_21) ;  /* 0x0000000000181947 */ /* 0x000fea0003800000 */
[----:B0-----:R-:W2:Y:S02]  /*1b40*/  LDG.E.U16 R12, desc[UR12][R2.64+0x4] ;  /* 0x0000040c020c7981 */ /* 0x001ea4000c1e1500 */
[----:B--2---:R-:W-:-:S05]  /*1b50*/  HADD2.F32 R12, -RZ, R12.H0_H0 ;  /* 0x2000000cff0c7230 */ /* 0x004fca0000004100 */
[----:B------:R-:W-:-:S04]  /*1b60*/  FMUL R12, R12, UR4 ;  /* 0x000000040c0c7c20 */ /* 0x000fc80008400000 */
[----:B------:R-:W-:-:S05]  /*1b70*/  FFMA R12, R39, UR5, R12 ;  /* 0x00000005270c7c23 */ /* 0x000fca000800000c */
[----:B------:R-:W-:-:S05]  /*1b80*/  F2FP.F16.F32.PACK_AB R12, RZ, R12 ;  /* 0x0000000cff0c723e */ /* 0x000fca00000000ff */
[----:B------:R2:W-:Y:S02]  /*1b90*/  STG.E.U16 desc[UR12][R2.64+0x4], R12 ;  /* 0x0000040c02007986 */ /* 0x0005e4000c10150c */
.L_x_21:
[----:B------:R-:W-:Y:S05]  /*1ba0*/  BSYNC.RECONVERGENT B1 ;  /* 0x0000000000017941 */ /* 0x000fea0003800200 */
.L_x_20:
[----:B------:R-:W-:Y:S05]  /*1bb0*/  @P2 BRA `(.L_x_17) ;  /* 0x0000000000182947 */ /* 0x000fea0003800000 */
[----:B0-2---:R-:W2:Y:S02]  /*1bc0*/  LDG.E.U16 R12, desc[UR12][R2.64+0x6] ;  /* 0x0000060c020c7981 */ /* 0x005ea4000c1e1500 */
[----:B--2---:R-:W-:-:S05]  /*1bd0*/  HADD2.F32 R12, -RZ, R12.H0_H0 ;  /* 0x2000000cff0c7230 */ /* 0x004fca0000004100 */
[----:B-1----:R-:W-:-:S04]  /*1be0*/  FMUL R13, R12, UR4 ;  /* 0x000000040c0d7c20 */ /* 0x002fc80008400000 */
[----:B------:R-:W-:-:S05]  /*1bf0*/  FFMA R13, R30, UR5, R13 ;  /* 0x000000051e0d7c23 */ /* 0x000fca000800000d */
[----:B------:R-:W-:-:S05]  /*1c00*/  F2FP.F16.F32.PACK_AB R13, RZ, R13 ;  /* 0x0000000dff0d723e */ /* 0x000fca00000000ff */
[----:B------:R3:W-:Y:S02]  /*1c10*/  STG.E.U16 desc[UR12][R2.64+0x6], R13 ;  /* 0x0000060d02007986 */ /* 0x0007e4000c10150c */
.L_x_17:
[----:B------:R-:W-:Y:S05]  /*1c20*/  BSYNC.RECONVERGENT B0 ;  /* 0x0000000000007941 */ /* 0x000fea0003800200 */
.L_x_16:
[----:B0123--:R-:W-:Y:S01]  /*1c30*/  IADD3 R3, PT, PT, R4, 0x3, RZ ;  /* 0x0000000304037810 */ /* 0x00ffe20007ffe0ff */
[----:B------:R-:W-:Y:S03]  /*1c40*/  BSSY.RECONVERGENT B0, `(.L_x_22) ;  /* 0x0000024000007945 */ /* 0x000fe60003800200 */
[----:B------:R-:W-:-:S13]  /*1c50*/  ISETP.GE.AND P3, PT, R3, R8, PT ;  /* 0x000000080300720c */ /* 0x000fda0003f66270 */
[----:B------:R-:W-:Y:S05]  /*1c60*/  @P3 BRA `(.L_x_23) ;  /* 0x0000000000843947 */ /* 0x000fea0003800000 */
[----:B------:R-:W-:-:S04]  /*1c70*/  IMAD R3, R9, 0x3, R0 ;  /* 0x0000000309037824 */ /* 0x000fc800078e0200 */
        /* <DEDUP_REMOVED lines=15> */
.L_x_25:
[----:B------:R-:W-:Y:S05]  /*1d70*/  BSYNC.RECONVERGENT B1 ;  /* 0x0000000000017941 */ /* 0x000fea0003800200 */
.L_x_24:
[----:B------:R-:W-:Y:S04]  /*1d80*/  BSSY.RECONVERGENT B1, `(.L_x_26) ;  /* 0x0000008000017945 */ /* 0x000fe80003800200 */
[----:B------:R-:W-:Y:S05]  /*1d90*/  @P1 BRA `(.L_x_27) ;  /* 0x0000000000181947 */ /* 0x000fea0003800000 */
[----:B------:R-:W2:Y:S02]  /*1da0*/  LDG.E.U16 R5, desc[UR12][R2.64+0x4] ;  /* 0x0000040c02057981 */ /* 0x000ea4000c1e1500 */
[----:B--2---:R-:W-:-:S05]  /*1db0*/  HADD2.F32 R5, -RZ, R5.H0_H0 ;  /* 0x20000005ff057230 */ /* 0x004fca0000004100 */
[----:B------:R-:W-:-:S04]  /*1dc0*/  FMUL R5, R5, UR4 ;  /* 0x0000000405057c20 */ /* 0x000fc80008400000 */
[----:B------:R-:W-:-:S05]  /*1dd0*/  FFMA R5, R6, UR5, R5 ;  /* 0x0000000506057c23 */ /* 0x000fca0008000005 */
[----:B------:R-:W-:-:S05]  /*1de0*/  F2FP.F16.F32.PACK_AB R5, RZ, R5 ;  /* 0x00000005ff05723e */ /* 0x000fca00000000ff */
[----:B------:R2:W-:Y:S02]  /*1df0*/  STG.E.U16 desc[UR12][R2.64+0x4], R5 ;  /* 0x0000040502007986 */ /* 0x0005e4000c10150c */
.L_x_27:
[----:B------:R-:W-:Y:S05]  /*1e00*/  BSYNC.RECONVERGENT B1 ;  /* 0x0000000000017941 */ /* 0x000fea0003800200 */
.L_x_26:
[----:B------:R-:W-:Y:S05]  /*1e10*/  @P2 BRA `(.L_x_23) ;  /* 0x0000000000182947 */ /* 0x000fea0003800000 */
[----:B--2---:R-:W2:Y:S02]  /*1e20*/  LDG.E.U16 R5, desc[UR12][R2.64+0x6] ;  /* 0x0000060c02057981 */ /* 0x004ea4000c1e1500 */
[----:B--2---:R-:W-:-:S05]  /*1e30*/  HADD2.F32 R5, -RZ, R5.H0_H0 ;  /* 0x20000005ff057230 */ /* 0x004fca0000004100 */
[----:B------:R-:W-:-:S04]  /*1e40*/  FMUL R6, R5, UR4 ;  /* 0x0000000405067c20 */ /* 0x000fc80008400000 */
[----:B------:R-:W-:-:S05]  /*1e50*/  FFMA R6, R7, UR5, R6 ;  /* 0x0000000507067c23 */ /* 0x000fca0008000006 */
[----:B------:R-:W-:-:S05]  /*1e60*/  F2FP.F16.F32.PACK_AB R6, RZ, R6 ;  /* 0x00000006ff06723e */ /* 0x000fca00000000ff */
[----:B------:R3:W-:Y:S02]  /*1e70*/  STG.E.U16 desc[UR12][R2.64+0x6], R6 ;  /* 0x0000060602007986 */ /* 0x0007e4000c10150c */
.L_x_23:
[----:B------:R-:W-:Y:S05]  /*1e80*/  BSYNC.RECONVERGENT B0 ;  /* 0x0000000000007941 */ /* 0x000fea0003800200 */
.L_x_22:
        /* <DEDUP_REMOVED lines=16> */
[----:B------:R-:W-:-:S04]  /*1f90*/  FMUL R5, R5, UR4 ;  /* 0x0000000405057c20 */ /* 0x000fc80008400000 */
[----:B------:R-:W-:-:S05]  /*1fa0*/  FFMA R5, R58, UR5, R5 ;  /* 0x000000053a057c23 */ /* 0x000fca0008000005 */
[----:B------:R-:W-:-:S05]  /*1fb0*/  F2FP.F16.F32.PACK_AB R5, RZ, R5 ;  /* 0x00000005ff05723e */ /* 0x000fca00000000ff */
[----:B------:R1:W-:Y:S02]  /*1fc0*/  STG.E.U16 desc[UR12][R2.64+0x2], R5 ;  /* 0x0000020502007986 */ /* 0x0003e4000c10150c */
.L_x_31:
[----:B------:R-:W-:Y:S05]  /*1fd0*/  BSYNC.RECONVERGENT B1 ;  /* 0x0000000000017941 */ /* 0x000fea0003800200 */
.L_x_30:
        /* <DEDUP_REMOVED lines=8> */
.L_x_33:
[----:B------:R-:W-:Y:S05]  /*2060*/  BSYNC.RECONVERGENT B1 ;  /* 0x0000000000017941 */ /* 0x000fea0003800200 */
.L_x_32:
[----:B------:R-:W-:Y:S05]  /*2070*/  @P2 BRA `(.L_x_29) ;  /* 0x0000000000182947 */ /* 0x000fea0003800000 */
[----:B-12---:R-:W2:Y:S02]  /*2080*/  LDG.E.U16 R5, desc[UR12][R2.64+0x6] ;  /* 0x0000060c02057981 */ /* 0x006ea4000c1e1500 */
[----:B--2---:R-:W-:-:S05]  /*2090*/  HADD2.F32 R5, -RZ, R5.H0_H0 ;  /* 0x20000005ff057230 */ /* 0x004fca0000004100 */
[----:B0-----:R-:W-:-:S04]  /*20a0*/  FMUL R6, R5, UR4 ;  /* 0x0000000405067c20 */ /* 0x001fc80008400000 */
[----:B------:R-:W-:-:S05]  /*20b0*/  FFMA R6, R55, UR5, R6 ;  /* 0x0000000537067c23 */ /* 0x000fca0008000006 */
[----:B------:R-:W-:-:S05]  /*20c0*/  F2FP.F16.F32.PACK_AB R6, RZ, R6 ;  /* 0x00000006ff06723e */ /* 0x000fca00000000ff */
[----:B------:R3:W-:Y:S02]  /*20d0*/  STG.E.U16 desc[UR12][R2.64+0x6], R6 ;  /* 0x0000060602007986 */ /* 0x0007e4000c10150c */
.L_x_29:
[----:B------:R-:W-:Y:S05]  /*20e0*/  BSYNC.RECONVERGENT B0 ;  /* 0x0000000000007941 */ /* 0x000fea0003800200 */
.L_x_28:
        /* <DEDUP_REMOVED lines=20> */
.L_x_37:
[----:B------:R-:W-:Y:S05]  /*2230*/  BSYNC.RECONVERGENT B1 ;  /* 0x0000000000017941 */ /* 0x000fea0003800200 */
.L_x_36:
        /* <DEDUP_REMOVED lines=8> */
.L_x_39:
[----:B------:R-:W-:Y:S05]  /*22c0*/  BSYNC.RECONVERGENT B1 ;  /* 0x0000000000017941 */ /* 0x000fea0003800200 */
.L_x_38:
[----:B------:R-:W-:Y:S05]  /*22d0*/  @P2 BRA `(.L_x_35) ;  /* 0x0000000000182947 */ /* 0x000fea0003800000 */
[----:B0-2---:R-:W2:Y:S02]  /*22e0*/  LDG.E.U16 R5, desc[UR12][R2.64+0x6] ;  /* 0x0000060c02057981 */ /* 0x005ea4000c1e1500 */
[----:B--2---:R-:W-:-:S05]  /*22f0*/  HADD2.F32 R5, -RZ, R5.H0_H0 ;  /* 0x20000005ff057230 */ /* 0x004fca0000004100 */
[----:B-1----:R-:W-:-:S04]  /*2300*/  FMUL R6, R5, UR4 ;  /* 0x0000000405067c20 */ /* 0x002fc80008400000 */
[----:B------:R-:W-:-:S05]  /*2310*/  FFMA R6, R57, UR5, R6 ;  /* 0x0000000539067c23 */ /* 0x000fca0008000006 */
[----:B------:R-:W-:-:S05]  /*2320*/  F2FP.F16.F32.PACK_AB R6, RZ, R6 ;  /* 0x00000006ff06723e */ /* 0x000fca00000000ff */
[----:B------:R3:W-:Y:S02]  /*2330*/  STG.E.U16 desc[UR12][R2.64+0x6], R6 ;  /* 0x0000060602007986 */ /* 0x0007e4000c10150c */
.L_x_35:
[----:B------:R-:W-:Y:S05]  /*2340*/  BSYNC.RECONVERGENT B0 ;  /* 0x0000000000007941 */ /* 0x000fea0003800200 */
.L_x_34:
        /* <DEDUP_REMOVED lines=20> */
.L_x_43:
[----:B------:R-:W-:Y:S05]  /*2490*/  BSYNC.RECONVERGENT B1 ;  /* 0x0000000000017941 */ /* 0x000fea0003800200 */
.L_x_42:
        /* <DEDUP_REMOVED lines=8> */
.L_x_45:
[----:B------:R-:W-:Y:S05]  /*2520*/  BSYNC.RECONVERGENT B1 ;  /* 0x0000000000017941 */ /* 0x000fea0003800200 */
.L_x_44:
[----:B------:R-:W-:Y:S05]  /*2530*/  @P2 BRA `(.L_x_41) ;  /* 0x0000000000182947 */ /* 0x000fea0003800000 */
[----:B0-2---:R-:W2:Y:S02]  /*2540*/  LDG.E.U16 R5, desc[UR12][R2.64+0x6] ;  /* 0x0000060c02057981 */ /* 0x005ea4000c1e1500 */
[----:B--2---:R-:W-:-:S05]  /*2550*/  HADD2.F32 R5, -RZ, R5.H0_H0 ;  /* 0x20000005ff057230 */ /* 0x004fca0000004100 */
[----:B-1----:R-:W-:-:S04]  /*2560*/  FMUL R6, R5, UR4 ;  /* 0x0000000405067c20 */ /* 0x002fc80008400000 */
[----:B------:R-:W-:-:S05]  /*2570*/  FFMA R6, R47, UR5, R6 ;  /* 0x000000052f067c23 */ /* 0x000fca0008000006 */
[----:B------:R-:W-:-:S05]  /*2580*/  F2FP.F16.F32.PACK_AB R6, RZ, R6 ;  /* 0x00000006ff06723e */ /* 0x000fca00000000ff */
[----:B------:R3:W-:Y:S02]  /*2590*/  STG.E.U16 desc[UR12][R2.64+0x6], R6 ;  /* 0x0000060602007986 */ /* 0x0007e4000c10150c */
.L_x_41:
[----:B------:R-:W-:Y:S05]  /*25a0*/  BSYNC.RECONVERGENT B0 ;  /* 0x0000000000007941 */ /* 0x000fea0003800200 */
.L_x_40:
[----:B0123--:R-:W-:-:S04]  /*25b0*/  IADD3 R3, PT, PT, R4, 0x7, RZ ;  /* 0x0000000704037810 */ /* 0x00ffc80007ffe0ff */
[----:B------:R-:W-:-:S13]  /*25c0*/  ISETP.GE.AND P3, PT, R3, R8, PT ;  /* 0x000000080300720c */ /* 0x000fda0003f66270 */
[----:B------:R-:W-:Y:S05]  /*25d0*/  @P3 EXIT ;  /* 0x000000000000394d */ /* 0x000fea0003800000 */
[----:B------:R-:W-:-:S04]  /*25e0*/  IMAD R9, R9, 0x7, R0 ;  /* 0x0000000709097824 */ /* 0x000fc800078e0200 */
[----:B------:R-:W-:-:S05]  /*25f0*/  IMAD.WIDE R10, R9, 0x2, R10 ;  /* 0x00000002090a7825 */ /* 0x000fca00078e020a */
[----:B------:R-:W2:Y:S01]  /*2600*/  LDG.E.U16 R0, desc[UR12][R10.64] ;  /* 0x0000000c0a007981 */ /* 0x000ea2000c1e1500 */
[----:B------:R-:W-:Y:S01]  /*2610*/  BSSY.RECONVERGENT B0, `(.L_x_46) ;  /* 0x000000d000007945 */ /* 0x000fe20003800200 */
[----:B--2---:R-:W-:-:S05]  /*2620*/  HADD2.F32 R0, -RZ, R0.H0_H0 ;  /* 0x20000000ff007230 */ /* 0x004fca0000004100 */
[----:B------:R-:W-:-:S04]  /*2630*/  FMUL R0, R0, UR4 ;  /* 0x0000000400007c20 */ /* 0x000fc80008400000 */
[----:B------:R-:W-:-:S05]  /*2640*/  FFMA R0, R19, UR5, R0 ;  /* 0x0000000513007c23 */ /* 0x000fca0008000000 */
[----:B------:R-:W-:-:S04]  /*2650*/  F2FP.F16.F32.PACK_AB R0, RZ, R0 ;  /* 0x00000000ff00723e */ /* 0x000fc800000000ff */
[----:B------:R-:W-:Y:S01]  /*2660*/  PRMT R5, R0, 0x7610, R5 ;  /* 0x0000761000057816 */ /* 0x000fe20000000005 */
[----:B------:R-:W-:Y:S06]  /*2670*/  @P0 BRA `(.L_x_47) ;  /* 0x0000000000180947 */ /* 0x000fec0003800000 */
[----:B------:R-:W2:Y:S02]  /*2680*/  LDG.E.U16 R0, desc[UR12][R10.64+0x2] ;  /* 0x0000020c0a007981 */ /* 0x000ea4000c1e1500 */
[----:B--2---:R-:W-:-:S05]  /*2690*/  HADD2.F32 R0, -RZ, R0.H0_H0 ;  /* 0x20000000ff007230 */ /* 0x004fca0000004100 */
[----:B------:R-:W-:-:S04]  /*26a0*/  FMUL R3, R0, UR4 ;  /* 0x0000000400037c20 */ /* 0x000fc80008400000 */
[----:B------:R-:W-:-:S05]  /*26b0*/  FFMA R3, R18, UR5, R3 ;  /* 0x0000000512037c23 */ /* 0x000fca0008000003 */
[----:B------:R-:W-:-:S05]  /*26c0*/  F2FP.F16.F32.PACK_AB R3, RZ, R3 ;  /* 0x00000003ff03723e */ /* 0x000fca00000000ff */
[----:B------:R0:W-:Y:S02]  /*26d0*/  STG.E.U16 desc[UR12][R10.64+0x2], R3 ;  /* 0x000002030a007986 */ /* 0x0001e4000c10150c */
.L_x_47:
[----:B------:R-:W-:Y:S05]  /*26e0*/  BSYNC.RECONVERGENT B0 ;  /* 0x0000000000007941 */ /* 0x000fea0003800200 */
.L_x_46:
        /* <DEDUP_REMOVED lines=8> */
.L_x_49:
[----:B------:R-:W-:Y:S05]  /*2770*/  BSYNC.RECONVERGENT B0 ;  /* 0x0000000000007941 */ /* 0x000fea0003800200 */
.L_x_48:
[----:B------:R2:W-:Y:S01]  /*2780*/  STG.E.U16 desc[UR12][R10.64], R5 ;  /* 0x000000050a007986 */ /* 0x0005e2000c10150c */
[----:B------:R-:W-:Y:S05]  /*2790*/  @P2 EXIT ;  /* 0x000000000000294d */ /* 0x000fea0003800000 */
[----:B-1----:R-:W3:Y:S02]  /*27a0*/  LDG.E.U16 R0, desc[UR12][R10.64+0x6] ;  /* 0x0000060c0a007981 */ /* 0x002ee4000c1e1500 */
[----:B---3--:R-:W-:-:S05]  /*27b0*/  HADD2.F32 R0, -RZ, R0.H0_H0 ;  /* 0x20000000ff007230 */ /* 0x008fca0000004100 */
[----:B0-----:R-:W-:-:S04]  /*27c0*/  FMUL R3, R0, UR4 ;  /* 0x0000000400037c20 */ /* 0x001fc80008400000 */
[----:B------:R-:W-:-:S05]  /*27d0*/  FFMA R3, R60, UR5, R3 ;  /* 0x000000053c037c23 */ /* 0x000fca0008000003 */
[----:B------:R-:W-:-:S05]  /*27e0*/  F2FP.F16.F32.PACK_AB R3, RZ, R3 ;  /* 0x00000003ff03723e */ /* 0x000fca00000000ff */
[----:B------:R-:W-:Y:S01]  /*27f0*/  STG.E.U16 desc[UR12][R10.64+0x6], R3 ;  /* 0x000006030a007986 */ /* 0x000fe2000c10150c */
[----:B------:R-:W-:Y:S05]  /*2800*/  EXIT ;  /* 0x000000000000794d */ /* 0x000fea0003800000 */
.L_x_50:
[----:B------:R-:W-:-:S00]  /*2810*/  BRA `(.L_x_50) ;  /* 0xfffffffc00fc7947 */ /* 0x000fc0000383ffff */
[----:B------:R-:W-:-:S00]  /*2820*/  NOP ;  /* 0x0000000000007918 */ /* 0x000fc00000000000 */
        /* <DEDUP_REMOVED lines=13> */
.L_x_51:


//--------------------- .nv.shared._Z4gemmILi4ELi8ELi32EEvPK6__halfS2_PS0_iiiff --------------------------
	.section	.nv.shared._Z4gemmILi4ELi8ELi32EEvPK6__halfS2_PS0_iiiff,"aw",@nobits
	.sectionflags	@""
	.align	4
.nv.shared._Z4gemmILi4ELi8ELi32EEvPK6__halfS2_PS0_iiiff:
	.zero		9216


//--------------------- .nv.shared.reserved.0     --------------------------
	.section	.nv.shared.reserved.0,"aw",@nobits
	.weak		__nv_reservedSMEM_offset_0_alias
	.size		__nv_reservedSMEM_offset_0_alias, 0, 64
	.other		__nv_reservedSMEM_offset_0_alias,@"STO_CUDA_RESERVED_SHARED STV_DEFAULT"
__nv_reservedSMEM_offset_0_alias:
	.zero		0
	.zero		64


//--------------------- .nv.constant0._Z4gemmILi4ELi8ELi32EEvPK6__halfS2_PS0_iiiff --------------------------
	.section	.nv.constant0._Z4gemmILi4ELi8ELi32EEvPK6__halfS2_PS0_iiiff,"a",@progbits
	.sectionflags	@""
	.align	4
.nv.constant0._Z4gemmILi4ELi8ELi32EEvPK6__halfS2_PS0_iiiff:
	.zero		940


//--------------------- SYMBOLS --------------------------

	.type		.nv.reservedSmem.offset0,@object
	.size		.nv.reservedSmem.offset0,0x4
	.type		.nv.reservedSmem.cap,@object
	.size		.nv.reservedSmem.cap,0x4
